//
// Generated by NVIDIA NVVM Compiler
//
// Compiler Build ID: CL-36424714
// Cuda compilation tools, release 13.0, V13.0.88
// Based on NVVM 20.0.0
//

.version 9.0
.target sm_100
.address_size 64

	// .globl	_Z12matmul_naivePKfS0_Pfiii
// _ZZ13matmul_sharedPKfS0_PfiiiE2As has been demoted
// _ZZ13matmul_sharedPKfS0_PfiiiE2Bs has been demoted

.visible .entry _Z12matmul_naivePKfS0_Pfiii(
	.param .u64 .ptr .align 1 _Z12matmul_naivePKfS0_Pfiii_param_0,
	.param .u64 .ptr .align 1 _Z12matmul_naivePKfS0_Pfiii_param_1,
	.param .u64 .ptr .align 1 _Z12matmul_naivePKfS0_Pfiii_param_2,
	.param .u32 _Z12matmul_naivePKfS0_Pfiii_param_3,
	.param .u32 _Z12matmul_naivePKfS0_Pfiii_param_4,
	.param .u32 _Z12matmul_naivePKfS0_Pfiii_param_5
)
{
	.reg .pred 	%p<13>;
	.reg .b32 	%r<41>;
	.reg .b32 	%f<68>;
	.reg .b64 	%rd<53>;

	ld.param.u64 	%rd7, [_Z12matmul_naivePKfS0_Pfiii_param_0];
	ld.param.u64 	%rd8, [_Z12matmul_naivePKfS0_Pfiii_param_1];
	ld.param.u64 	%rd6, [_Z12matmul_naivePKfS0_Pfiii_param_2];
	ld.param.u32 	%r20, [_Z12matmul_naivePKfS0_Pfiii_param_3];
	ld.param.u32 	%r18, [_Z12matmul_naivePKfS0_Pfiii_param_4];
	ld.param.u32 	%r19, [_Z12matmul_naivePKfS0_Pfiii_param_5];
	cvta.to.global.u64 	%rd1, %rd8;
	cvta.to.global.u64 	%rd2, %rd7;
	mov.u32 	%r21, %ctaid.y;
	mov.u32 	%r22, %ntid.y;
	mov.u32 	%r23, %tid.y;
	mad.lo.s32 	%r1, %r21, %r22, %r23;
	mov.u32 	%r24, %ctaid.x;
	mov.u32 	%r25, %ntid.x;
	mov.u32 	%r26, %tid.x;
	mad.lo.s32 	%r2, %r24, %r25, %r26;
	setp.ge.s32 	%p1, %r1, %r20;
	setp.ge.s32 	%p2, %r2, %r18;
	or.pred  	%p3, %p1, %p2;
	@%p3 bra 	$L__BB0_14;
	setp.lt.s32 	%p4, %r19, 1;
	mov.f32 	%f67, 0f00000000;
	@%p4 bra 	$L__BB0_13;
	mul.lo.s32 	%r3, %r19, %r1;
	and.b32  	%r4, %r19, 7;
	setp.lt.u32 	%p5, %r19, 8;
	mov.f32 	%f67, 0f00000000;
	mov.b32 	%r39, 0;
	@%p5 bra 	$L__BB0_5;
	and.b32  	%r39, %r19, 2147483640;
	neg.s32 	%r37, %r39;
	shl.b32 	%r7, %r18, 3;
	mul.wide.u32 	%rd9, %r3, 4;
	add.s64 	%rd10, %rd9, %rd2;
	add.s64 	%rd52, %rd10, 16;
	mov.f32 	%f67, 0f00000000;
	mul.wide.s32 	%rd13, %r18, 4;
	mov.u32 	%r36, %r2;
$L__BB0_4:
	.pragma "nounroll";
	ld.global.f32 	%f17, [%rd52+-16];
	mul.wide.s32 	%rd11, %r36, 4;
	add.s64 	%rd12, %rd1, %rd11;
	ld.global.f32 	%f18, [%rd12];
	fma.rn.f32 	%f19, %f17, %f18, %f67;
	ld.global.f32 	%f20, [%rd52+-12];
	add.s64 	%rd14, %rd12, %rd13;
	ld.global.f32 	%f21, [%rd14];
	fma.rn.f32 	%f22, %f20, %f21, %f19;
	ld.global.f32 	%f23, [%rd52+-8];
	add.s64 	%rd15, %rd14, %rd13;
	ld.global.f32 	%f24, [%rd15];
	fma.rn.f32 	%f25, %f23, %f24, %f22;
	ld.global.f32 	%f26, [%rd52+-4];
	add.s64 	%rd16, %rd15, %rd13;
	ld.global.f32 	%f27, [%rd16];
	fma.rn.f32 	%f28, %f26, %f27, %f25;
	ld.global.f32 	%f29, [%rd52];
	add.s64 	%rd17, %rd16, %rd13;
	ld.global.f32 	%f30, [%rd17];
	fma.rn.f32 	%f31, %f29, %f30, %f28;
	ld.global.f32 	%f32, [%rd52+4];
	add.s64 	%rd18, %rd17, %rd13;
	ld.global.f32 	%f33, [%rd18];
	fma.rn.f32 	%f34, %f32, %f33, %f31;
	ld.global.f32 	%f35, [%rd52+8];
	add.s64 	%rd19, %rd18, %rd13;
	ld.global.f32 	%f36, [%rd19];
	fma.rn.f32 	%f37, %f35, %f36, %f34;
	ld.global.f32 	%f38, [%rd52+12];
	add.s64 	%rd20, %rd19, %rd13;
	ld.global.f32 	%f39, [%rd20];
	fma.rn.f32 	%f67, %f38, %f39, %f37;
	add.s32 	%r37, %r37, 8;
	add.s32 	%r36, %r36, %r7;
	add.s64 	%rd52, %rd52, 32;
	setp.ne.s32 	%p6, %r37, 0;
	@%p6 bra 	$L__BB0_4;
$L__BB0_5:
	setp.eq.s32 	%p7, %r4, 0;
	@%p7 bra 	$L__BB0_13;
	and.b32  	%r13, %r19, 3;
	setp.lt.u32 	%p8, %r4, 4;
	@%p8 bra 	$L__BB0_8;
	add.s32 	%r28, %r39, %r3;
	mul.wide.u32 	%rd21, %r28, 4;
	add.s64 	%rd22, %rd2, %rd21;
	ld.global.f32 	%f41, [%rd22];
	mad.lo.s32 	%r29, %r39, %r18, %r2;
	mul.wide.s32 	%rd23, %r29, 4;
	add.s64 	%rd24, %rd1, %rd23;
	ld.global.f32 	%f42, [%rd24];
	fma.rn.f32 	%f43, %f41, %f42, %f67;
	cvt.u64.u32 	%rd25, %r3;
	cvt.u64.u32 	%rd26, %r39;
	add.s64 	%rd27, %rd26, %rd25;
	shl.b64 	%rd28, %rd27, 2;
	add.s64 	%rd29, %rd2, %rd28;
	ld.global.f32 	%f44, [%rd29+4];
	mul.wide.s32 	%rd30, %r18, 4;
	add.s64 	%rd31, %rd24, %rd30;
	ld.global.f32 	%f45, [%rd31];
	fma.rn.f32 	%f46, %f44, %f45, %f43;
	ld.global.f32 	%f47, [%rd29+8];
	add.s64 	%rd32, %rd31, %rd30;
	ld.global.f32 	%f48, [%rd32];
	fma.rn.f32 	%f49, %f47, %f48, %f46;
	ld.global.f32 	%f50, [%rd29+12];
	add.s64 	%rd33, %rd32, %rd30;
	ld.global.f32 	%f51, [%rd33];
	fma.rn.f32 	%f67, %f50, %f51, %f49;
	add.s32 	%r39, %r39, 4;
$L__BB0_8:
	setp.eq.s32 	%p9, %r13, 0;
	@%p9 bra 	$L__BB0_13;
	setp.eq.s32 	%p10, %r13, 1;
	@%p10 bra 	$L__BB0_11;
	add.s32 	%r30, %r39, %r3;
	mul.wide.u32 	%rd34, %r30, 4;
	add.s64 	%rd35, %rd2, %rd34;
	ld.global.f32 	%f53, [%rd35];
	mad.lo.s32 	%r31, %r39, %r18, %r2;
	mul.wide.s32 	%rd36, %r31, 4;
	add.s64 	%rd37, %rd1, %rd36;
	ld.global.f32 	%f54, [%rd37];
	fma.rn.f32 	%f55, %f53, %f54, %f67;
	cvt.u64.u32 	%rd38, %r3;
	cvt.u64.u32 	%rd39, %r39;
	add.s64 	%rd40, %rd39, %rd38;
	shl.b64 	%rd41, %rd40, 2;
	add.s64 	%rd42, %rd2, %rd41;
	ld.global.f32 	%f56, [%rd42+4];
	mul.wide.s32 	%rd43, %r18, 4;
	add.s64 	%rd44, %rd37, %rd43;
	ld.global.f32 	%f57, [%rd44];
	fma.rn.f32 	%f67, %f56, %f57, %f55;
	add.s32 	%r39, %r39, 2;
$L__BB0_11:
	and.b32  	%r32, %r19, 1;
	setp.eq.b32 	%p11, %r32, 1;
	not.pred 	%p12, %p11;
	@%p12 bra 	$L__BB0_13;
	add.s32 	%r33, %r39, %r3;
	mul.wide.u32 	%rd45, %r33, 4;
	add.s64 	%rd46, %rd2, %rd45;
	ld.global.f32 	%f58, [%rd46];
	mad.lo.s32 	%r34, %r39, %r18, %r2;
	mul.wide.s32 	%rd47, %r34, 4;
	add.s64 	%rd48, %rd1, %rd47;
	ld.global.f32 	%f59, [%rd48];
	fma.rn.f32 	%f67, %f58, %f59, %f67;
$L__BB0_13:
	mad.lo.s32 	%r35, %r18, %r1, %r2;
	cvta.to.global.u64 	%rd49, %rd6;
	mul.wide.s32 	%rd50, %r35, 4;
	add.s64 	%rd51, %rd49, %rd50;
	st.global.f32 	[%rd51], %f67;
$L__BB0_14:
	ret;

}
	// .globl	_Z13matmul_sharedPKfS0_Pfiii
.visible .entry _Z13matmul_sharedPKfS0_Pfiii(
	.param .u64 .ptr .align 1 _Z13matmul_sharedPKfS0_Pfiii_param_0,
	.param .u64 .ptr .align 1 _Z13matmul_sharedPKfS0_Pfiii_param_1,
	.param .u64 .ptr .align 1 _Z13matmul_sharedPKfS0_Pfiii_param_2,
	.param .u32 _Z13matmul_sharedPKfS0_Pfiii_param_3,
	.param .u32 _Z13matmul_sharedPKfS0_Pfiii_param_4,
	.param .u32 _Z13matmul_sharedPKfS0_Pfiii_param_5
)
{
	.reg .pred 	%p<26>;
	.reg .b32 	%r<63>;
	.reg .b32 	%f<181>;
	.reg .b64 	%rd<20>;
	// demoted variable
	.shared .align 4 .b8 _ZZ13matmul_sharedPKfS0_PfiiiE2As[1024];
	// demoted variable
	.shared .align 4 .b8 _ZZ13matmul_sharedPKfS0_PfiiiE2Bs[1024];
	ld.param.u64 	%rd5, [_Z13matmul_sharedPKfS0_Pfiii_param_0];
	ld.param.u64 	%rd6, [_Z13matmul_sharedPKfS0_Pfiii_param_1];
	ld.param.u32 	%r33, [_Z13matmul_sharedPKfS0_Pfiii_param_3];
	ld.param.u32 	%r34, [_Z13matmul_sharedPKfS0_Pfiii_param_4];
	ld.param.u32 	%r35, [_Z13matmul_sharedPKfS0_Pfiii_param_5];
	cvta.to.global.u64 	%rd1, %rd6;
	cvta.to.global.u64 	%rd2, %rd5;
	mov.u32 	%r36, %ctaid.y;
	shl.b32 	%r37, %r36, 4;
	mov.u32 	%r1, %tid.y;
	add.s32 	%r2, %r37, %r1;
	mov.u32 	%r38, %ctaid.x;
	shl.b32 	%r3, %r38, 4;
	mov.u32 	%r4, %tid.x;
	add.s32 	%r5, %r3, %r4;
	setp.lt.s32 	%p1, %r35, 1;
	mov.f32 	%f180, 0f00000000;
	@%p1 bra 	$L__BB1_19;
	add.s32 	%r6, %r35, 15;
	mul.lo.s32 	%r7, %r35, %r2;
	shl.b32 	%r40, %r1, 6;
	mov.u32 	%r41, _ZZ13matmul_sharedPKfS0_PfiiiE2As;
	add.s32 	%r8, %r41, %r40;
	shl.b32 	%r42, %r4, 2;
	add.s32 	%r9, %r8, %r42;
	mov.u32 	%r43, _ZZ13matmul_sharedPKfS0_PfiiiE2Bs;
	add.s32 	%r11, %r43, %r42;
	add.s32 	%r10, %r11, %r40;
	setp.lt.u32 	%p2, %r35, 17;
	mov.f32 	%f180, 0f00000000;
	mov.b32 	%r62, 0;
	@%p2 bra 	$L__BB1_13;
	shr.u32 	%r44, %r6, 4;
	and.b32  	%r45, %r44, 134217726;
	neg.s32 	%r61, %r45;
	add.s32 	%r46, %r1, 16;
	mad.lo.s32 	%r47, %r34, %r46, %r4;
	add.s32 	%r59, %r47, %r3;
	shl.b32 	%r14, %r34, 5;
	mad.lo.s32 	%r48, %r1, %r34, %r4;
	add.s32 	%r58, %r48, %r3;
	add.s32 	%r56, %r4, %r7;
	mov.f32 	%f180, 0f00000000;
	mov.u32 	%r57, %r4;
	mov.u32 	%r60, %r1;
$L__BB1_3:
	setp.ge.s32 	%p3, %r2, %r33;
	setp.ge.s32 	%p4, %r57, %r35;
	mul.wide.s32 	%rd7, %r56, 4;
	add.s64 	%rd3, %rd2, %rd7;
	mov.f32 	%f172, 0f00000000;
	or.pred  	%p5, %p3, %p4;
	@%p5 bra 	$L__BB1_5;
	ld.global.f32 	%f172, [%rd3];
$L__BB1_5:
	setp.ge.s32 	%p6, %r5, %r34;
	st.shared.f32 	[%r9], %f172;
	setp.ge.s32 	%p7, %r60, %r35;
	mov.f32 	%f173, 0f00000000;
	or.pred  	%p8, %p6, %p7;
	@%p8 bra 	$L__BB1_7;
	mul.wide.s32 	%rd8, %r58, 4;
	add.s64 	%rd9, %rd1, %rd8;
	ld.global.f32 	%f173, [%rd9];
$L__BB1_7:
	st.shared.f32 	[%r10], %f173;
	bar.sync 	0;
	ld.shared.f32 	%f27, [%r8];
	ld.shared.f32 	%f28, [%r11];
	fma.rn.f32 	%f29, %f27, %f28, %f180;
	ld.shared.f32 	%f30, [%r8+4];
	ld.shared.f32 	%f31, [%r11+64];
	fma.rn.f32 	%f32, %f30, %f31, %f29;
	ld.shared.f32 	%f33, [%r8+8];
	ld.shared.f32 	%f34, [%r11+128];
	fma.rn.f32 	%f35, %f33, %f34, %f32;
	ld.shared.f32 	%f36, [%r8+12];
	ld.shared.f32 	%f37, [%r11+192];
	fma.rn.f32 	%f38, %f36, %f37, %f35;
	ld.shared.f32 	%f39, [%r8+16];
	ld.shared.f32 	%f40, [%r11+256];
	fma.rn.f32 	%f41, %f39, %f40, %f38;
	ld.shared.f32 	%f42, [%r8+20];
	ld.shared.f32 	%f43, [%r11+320];
	fma.rn.f32 	%f44, %f42, %f43, %f41;
	ld.shared.f32 	%f45, [%r8+24];
	ld.shared.f32 	%f46, [%r11+384];
	fma.rn.f32 	%f47, %f45, %f46, %f44;
	ld.shared.f32 	%f48, [%r8+28];
	ld.shared.f32 	%f49, [%r11+448];
	fma.rn.f32 	%f50, %f48, %f49, %f47;
	ld.shared.f32 	%f51, [%r8+32];
	ld.shared.f32 	%f52, [%r11+512];
	fma.rn.f32 	%f53, %f51, %f52, %f50;
	ld.shared.f32 	%f54, [%r8+36];
	ld.shared.f32 	%f55, [%r11+576];
	fma.rn.f32 	%f56, %f54, %f55, %f53;
	ld.shared.f32 	%f57, [%r8+40];
	ld.shared.f32 	%f58, [%r11+640];
	fma.rn.f32 	%f59, %f57, %f58, %f56;
	ld.shared.f32 	%f60, [%r8+44];
	ld.shared.f32 	%f61, [%r11+704];
	fma.rn.f32 	%f62, %f60, %f61, %f59;
	ld.shared.f32 	%f63, [%r8+48];
	ld.shared.f32 	%f64, [%r11+768];
	fma.rn.f32 	%f65, %f63, %f64, %f62;
	ld.shared.f32 	%f66, [%r8+52];
	ld.shared.f32 	%f67, [%r11+832];
	fma.rn.f32 	%f68, %f66, %f67, %f65;
	ld.shared.f32 	%f69, [%r8+56];
	ld.shared.f32 	%f70, [%r11+896];
	fma.rn.f32 	%f71, %f69, %f70, %f68;
	ld.shared.f32 	%f72, [%r8+60];
	ld.shared.f32 	%f73, [%r11+960];
	fma.rn.f32 	%f6, %f72, %f73, %f71;
	bar.sync 	0;
	add.s32 	%r49, %r57, 16;
	setp.ge.s32 	%p10, %r49, %r35;
	mov.f32 	%f174, 0f00000000;
	or.pred  	%p11, %p3, %p10;
	@%p11 bra 	$L__BB1_9;
	ld.global.f32 	%f174, [%rd3+64];
$L__BB1_9:
	st.shared.f32 	[%r9], %f174;
	add.s32 	%r50, %r60, 16;
	setp.ge.s32 	%p13, %r50, %r35;
	mov.f32 	%f175, 0f00000000;
	or.pred  	%p14, %p6, %p13;
	@%p14 bra 	$L__BB1_11;
	mul.wide.s32 	%rd10, %r59, 4;
	add.s64 	%rd11, %rd1, %rd10;
	ld.global.f32 	%f175, [%rd11];
$L__BB1_11:
	st.shared.f32 	[%r10], %f175;
	bar.sync 	0;
	ld.shared.f32 	%f75, [%r8];
	ld.shared.f32 	%f76, [%r11];
	fma.rn.f32 	%f77, %f75, %f76, %f6;
	ld.shared.f32 	%f78, [%r8+4];
	ld.shared.f32 	%f79, [%r11+64];
	fma.rn.f32 	%f80, %f78, %f79, %f77;
	ld.shared.f32 	%f81, [%r8+8];
	ld.shared.f32 	%f82, [%r11+128];
	fma.rn.f32 	%f83, %f81, %f82, %f80;
	ld.shared.f32 	%f84, [%r8+12];
	ld.shared.f32 	%f85, [%r11+192];
	fma.rn.f32 	%f86, %f84, %f85, %f83;
	ld.shared.f32 	%f87, [%r8+16];
	ld.shared.f32 	%f88, [%r11+256];
	fma.rn.f32 	%f89, %f87, %f88, %f86;
	ld.shared.f32 	%f90, [%r8+20];
	ld.shared.f32 	%f91, [%r11+320];
	fma.rn.f32 	%f92, %f90, %f91, %f89;
	ld.shared.f32 	%f93, [%r8+24];
	ld.shared.f32 	%f94, [%r11+384];
	fma.rn.f32 	%f95, %f93, %f94, %f92;
	ld.shared.f32 	%f96, [%r8+28];
	ld.shared.f32 	%f97, [%r11+448];
	fma.rn.f32 	%f98, %f96, %f97, %f95;
	ld.shared.f32 	%f99, [%r8+32];
	ld.shared.f32 	%f100, [%r11+512];
	fma.rn.f32 	%f101, %f99, %f100, %f98;
	ld.shared.f32 	%f102, [%r8+36];
	ld.shared.f32 	%f103, [%r11+576];
	fma.rn.f32 	%f104, %f102, %f103, %f101;
	ld.shared.f32 	%f105, [%r8+40];
	ld.shared.f32 	%f106, [%r11+640];
	fma.rn.f32 	%f107, %f105, %f106, %f104;
	ld.shared.f32 	%f108, [%r8+44];
	ld.shared.f32 	%f109, [%r11+704];
	fma.rn.f32 	%f110, %f108, %f109, %f107;
	ld.shared.f32 	%f111, [%r8+48];
	ld.shared.f32 	%f112, [%r11+768];
	fma.rn.f32 	%f113, %f111, %f112, %f110;
	ld.shared.f32 	%f114, [%r8+52];
	ld.shared.f32 	%f115, [%r11+832];
	fma.rn.f32 	%f116, %f114, %f115, %f113;
	ld.shared.f32 	%f117, [%r8+56];
	ld.shared.f32 	%f118, [%r11+896];
	fma.rn.f32 	%f119, %f117, %f118, %f116;
	ld.shared.f32 	%f120, [%r8+60];
	ld.shared.f32 	%f121, [%r11+960];
	fma.rn.f32 	%f180, %f120, %f121, %f119;
	bar.sync 	0;
	add.s32 	%r61, %r61, 2;
	add.s32 	%r60, %r60, 32;
	add.s32 	%r59, %r59, %r14;
	add.s32 	%r58, %r58, %r14;
	add.s32 	%r57, %r57, 32;
	add.s32 	%r56, %r56, 32;
	setp.ne.s32 	%p15, %r61, 0;
	@%p15 bra 	$L__BB1_3;
	and.b32  	%r62, %r6, 2147483616;
$L__BB1_13:
	and.b32  	%r51, %r6, 16;
	setp.eq.s32 	%p16, %r51, 0;
	@%p16 bra 	$L__BB1_19;
	setp.ge.s32 	%p17, %r2, %r33;
	add.s32 	%r52, %r62, %r4;
	add.s32 	%r32, %r62, %r1;
	setp.ge.s32 	%p18, %r52, %r35;
	mov.f32 	%f178, 0f00000000;
	or.pred  	%p19, %p17, %p18;
	@%p19 bra 	$L__BB1_16;
	add.s32 	%r53, %r52, %r7;
	mul.wide.s32 	%rd12, %r53, 4;
	add.s64 	%rd13, %rd2, %rd12;
	ld.global.f32 	%f178, [%rd13];
$L__BB1_16:
	setp.ge.s32 	%p20, %r5, %r34;
	st.shared.f32 	[%r9], %f178;
	setp.ge.s32 	%p21, %r32, %r35;
	mov.f32 	%f179, 0f00000000;
	or.pred  	%p22, %p20, %p21;
	@%p22 bra 	$L__BB1_18;
	mad.lo.s32 	%r54, %r32, %r34, %r5;
	mul.wide.s32 	%rd14, %r54, 4;
	add.s64 	%rd15, %rd1, %rd14;
	ld.global.f32 	%f179, [%rd15];
$L__BB1_18:
	st.shared.f32 	[%r10], %f179;
	bar.sync 	0;
	ld.shared.f32 	%f124, [%r8];
	ld.shared.f32 	%f125, [%r11];
	fma.rn.f32 	%f126, %f124, %f125, %f180;
	ld.shared.f32 	%f127, [%r8+4];
	ld.shared.f32 	%f128, [%r11+64];
	fma.rn.f32 	%f129, %f127, %f128, %f126;
	ld.shared.f32 	%f130, [%r8+8];
	ld.shared.f32 	%f131, [%r11+128];
	fma.rn.f32 	%f132, %f130, %f131, %f129;
	ld.shared.f32 	%f133, [%r8+12];
	ld.shared.f32 	%f134, [%r11+192];
	fma.rn.f32 	%f135, %f133, %f134, %f132;
	ld.shared.f32 	%f136, [%r8+16];
	ld.shared.f32 	%f137, [%r11+256];
	fma.rn.f32 	%f138, %f136, %f137, %f135;
	ld.shared.f32 	%f139, [%r8+20];
	ld.shared.f32 	%f140, [%r11+320];
	fma.rn.f32 	%f141, %f139, %f140, %f138;
	ld.shared.f32 	%f142, [%r8+24];
	ld.shared.f32 	%f143, [%r11+384];
	fma.rn.f32 	%f144, %f142, %f143, %f141;
	ld.shared.f32 	%f145, [%r8+28];
	ld.shared.f32 	%f146, [%r11+448];
	fma.rn.f32 	%f147, %f145, %f146, %f144;
	ld.shared.f32 	%f148, [%r8+32];
	ld.shared.f32 	%f149, [%r11+512];
	fma.rn.f32 	%f150, %f148, %f149, %f147;
	ld.shared.f32 	%f151, [%r8+36];
	ld.shared.f32 	%f152, [%r11+576];
	fma.rn.f32 	%f153, %f151, %f152, %f150;
	ld.shared.f32 	%f154, [%r8+40];
	ld.shared.f32 	%f155, [%r11+640];
	fma.rn.f32 	%f156, %f154, %f155, %f153;
	ld.shared.f32 	%f157, [%r8+44];
	ld.shared.f32 	%f158, [%r11+704];
	fma.rn.f32 	%f159, %f157, %f158, %f156;
	ld.shared.f32 	%f160, [%r8+48];
	ld.shared.f32 	%f161, [%r11+768];
	fma.rn.f32 	%f162, %f160, %f161, %f159;
	ld.shared.f32 	%f163, [%r8+52];
	ld.shared.f32 	%f164, [%r11+832];
	fma.rn.f32 	%f165, %f163, %f164, %f162;
	ld.shared.f32 	%f166, [%r8+56];
	ld.shared.f32 	%f167, [%r11+896];
	fma.rn.f32 	%f168, %f166, %f167, %f165;
	ld.shared.f32 	%f169, [%r8+60];
	ld.shared.f32 	%f170, [%r11+960];
	fma.rn.f32 	%f180, %f169, %f170, %f168;
	bar.sync 	0;
$L__BB1_19:
	setp.ge.s32 	%p23, %r2, %r33;
	setp.ge.s32 	%p24, %r5, %r34;
	or.pred  	%p25, %p23, %p24;
	@%p25 bra 	$L__BB1_21;
	ld.param.u64 	%rd19, [_Z13matmul_sharedPKfS0_Pfiii_param_2];
	mad.lo.s32 	%r55, %r34, %r2, %r5;
	cvta.to.global.u64 	%rd16, %rd19;
	mul.wide.s32 	%rd17, %r55, 4;
	add.s64 	%rd18, %rd16, %rd17;
	st.global.f32 	[%rd18], %f180;
$L__BB1_21:
	ret;

}
	// .globl	_Z10mandelbrotPfiii
.visible .entry _Z10mandelbrotPfiii(
	.param .u64 .ptr .align 1 _Z10mandelbrotPfiii_param_0,
	.param .u32 _Z10mandelbrotPfiii_param_1,
	.param .u32 _Z10mandelbrotPfiii_param_2,
	.param .u32 _Z10mandelbrotPfiii_param_3
)
{
	.reg .pred 	%p<8>;
	.reg .b32 	%r<19>;
	.reg .b32 	%f<35>;
	.reg .b64 	%rd<5>;

	ld.param.u64 	%rd1, [_Z10mandelbrotPfiii_param_0];
	ld.param.u32 	%r5, [_Z10mandelbrotPfiii_param_1];
	ld.param.u32 	%r8, [_Z10mandelbrotPfiii_param_2];
	ld.param.u32 	%r7, [_Z10mandelbrotPfiii_param_3];
	mov.u32 	%r9, %ctaid.x;
	mov.u32 	%r10, %ntid.x;
	mov.u32 	%r11, %tid.x;
	mad.lo.s32 	%r1, %r9, %r10, %r11;
	mov.u32 	%r12, %ctaid.y;
	mov.u32 	%r13, %ntid.y;
	mov.u32 	%r14, %tid.y;
	mad.lo.s32 	%r15, %r12, %r13, %r14;
	setp.ge.s32 	%p1, %r1, %r5;
	setp.ge.s32 	%p2, %r15, %r8;
	or.pred  	%p3, %p1, %p2;
	@%p3 bra 	$L__BB2_6;
	setp.lt.s32 	%p4, %r7, 1;
	mov.f32 	%f34, 0f00000000;
	@%p4 bra 	$L__BB2_5;
	cvt.rn.f32.s32 	%f15, %r5;
	cvt.rn.f32.u32 	%f16, %r8;
	mul.f32 	%f17, %f16, 0f3F000000;
	cvt.rn.f32.u32 	%f18, %r15;
	sub.f32 	%f19, %f18, %f17;
	mul.f32 	%f20, %f19, 0f40800000;
	div.rn.f32 	%f1, %f20, %f16;
	mul.f32 	%f21, %f15, 0f3F000000;
	cvt.rn.f32.s32 	%f22, %r1;
	sub.f32 	%f23, %f22, %f21;
	mul.f32 	%f24, %f23, 0f40800000;
	div.rn.f32 	%f2, %f24, %f15;
	mov.b32 	%r18, 0;
	mov.f32 	%f30, 0f00000000;
	mov.f32 	%f31, %f30;
	mov.f32 	%f32, %f30;
	mov.f32 	%f33, %f30;
$L__BB2_3:
	sub.f32 	%f25, %f31, %f30;
	add.f32 	%f7, %f2, %f25;
	add.f32 	%f26, %f33, %f33;
	fma.rn.f32 	%f32, %f26, %f32, %f1;
	add.s32 	%r18, %r18, 1;
	mul.f32 	%f31, %f7, %f7;
	mul.f32 	%f30, %f32, %f32;
	add.f32 	%f27, %f31, %f30;
	setp.lt.f32 	%p5, %f27, 0f40800000;
	setp.lt.s32 	%p6, %r18, %r7;
	and.pred  	%p7, %p5, %p6;
	mov.f32 	%f33, %f7;
	@%p7 bra 	$L__BB2_3;
	cvt.rn.f32.u32 	%f34, %r18;
$L__BB2_5:
	cvt.rn.f32.s32 	%f28, %r7;
	div.rn.f32 	%f29, %f34, %f28;
	mad.lo.s32 	%r17, %r5, %r15, %r1;
	cvta.to.global.u64 	%rd2, %rd1;
	mul.wide.s32 	%rd3, %r17, 4;
	add.s64 	%rd4, %rd2, %rd3;
	st.global.f32 	[%rd4], %f29;
$L__BB2_6:
	ret;

}


// ===== COMPILED SASS (sm_100) =====

	.target	sm_100

	.elftype	@"ET_EXEC"


//--------------------- .note.nv.tkinfo           --------------------------
	.section	.note.nv.tkinfo,"",@"SHT_NOTE"
	.sectionflags	@"SHF_NOTE_NV_TKINFO"
	.tkinfo
        /*0018*/ 	.word	0x00000002
        /*0030*/ 	.string	""
        /*0030*/ 	.string	"ptxas"
        /*0030*/ 	.string	"Cuda compilation tools, release 13.0, V13.0.88"
        /*0030*/ 	.string	"Build cuda_13.0.r13.0/compiler.36424714_0"
        /*0030*/ 	.string	"-arch sm_100 -m 64 "



//--------------------- .note.nv.cuinfo           --------------------------
	.section	.note.nv.cuinfo,"",@"SHT_NOTE"
	.sectionflags	@"SHF_NOTE_NV_CUINFO"
        /*0018*/ 	.short	0x0002
        /*001a*/ 	.short	0x0064
        /*001c*/ 	.short	0x0082
	.zero		2


//--------------------- .nv.info                  --------------------------
	.section	.nv.info,"",@"SHT_CUDA_INFO"
	.align	4


	//----- nvinfo : EIATTR_REGCOUNT
	.align		4
        /*0000*/ 	.byte	0x04, 0x2f
        /*0002*/ 	.short	(.L_1 - .L_0)
	.align		4
.L_0:
        /*0004*/ 	.word	index@(_Z12matmul_naivePKfS0_Pfiii)
        /*0008*/ 	.word	0x00000020


	//----- nvinfo : EIATTR_FRAME_SIZE
	.align		4
.L_1:
        /*000c*/ 	.byte	0x04, 0x11
        /*000e*/ 	.short	(.L_3 - .L_2)
	.align		4
.L_2:
        /*0010*/ 	.word	index@(_Z12matmul_naivePKfS0_Pfiii)
        /*0014*/ 	.word	0x00000000


	//----- nvinfo : EIATTR_REGCOUNT
	.align		4
.L_3:
        /*0018*/ 	.byte	0x04, 0x2f
        /*001a*/ 	.short	(.L_5 - .L_4)
	.align		4
.L_4:
        /*001c*/ 	.word	index@(_Z13matmul_sharedPKfS0_Pfiii)
        /*0020*/ 	.word	0x00000020


	//----- nvinfo : EIATTR_FRAME_SIZE
	.align		4
.L_5:
        /*0024*/ 	.byte	0x04, 0x11
        /*0026*/ 	.short	(.L_7 - .L_6)
	.align		4
.L_6:
        /*0028*/ 	.word	index@(_Z13matmul_sharedPKfS0_Pfiii)
        /*002c*/ 	.word	0x00000000


	//----- nvinfo : EIATTR_REGCOUNT
	.align		4
.L_7:
        /*0030*/ 	.byte	0x04, 0x2f
        /*0032*/ 	.short	(.L_9 - .L_8)
	.align		4
.L_8:
        /*0034*/ 	.word	index@(_Z10mandelbrotPfiii)
        /*0038*/ 	.word	0x00000013


	//----- nvinfo : EIATTR_FRAME_SIZE
	.align		4
.L_9:
        /*003c*/ 	.byte	0x04, 0x11
        /*003e*/ 	.short	(.L_11 - .L_10)
	.align		4
.L_10:
        /*0040*/ 	.word	index@($__internal_0_$__cuda_sm3x_div_rn_noftz_f32_slowpath)
        /*0044*/ 	.word	0x00000000


	//----- nvinfo : EIATTR_FRAME_SIZE
	.align		4
.L_11:
        /*0048*/ 	.byte	0x04, 0x11
        /*004a*/ 	.short	(.L_13 - .L_12)
	.align		4
.L_12:
        /*004c*/ 	.word	index@(_Z10mandelbrotPfiii)
        /*0050*/ 	.word	0x00000000


	//----- nvinfo : EIATTR_MIN_STACK_SIZE
	.align		4
.L_13:
        /*0054*/ 	.byte	0x04, 0x12
        /*0056*/ 	.short	(.L_15 - .L_14)
	.align		4
.L_14:
        /*0058*/ 	.word	index@(_Z10mandelbrotPfiii)
        /*005c*/ 	.word	0x00000000


	//----- nvinfo : EIATTR_MIN_STACK_SIZE
	.align		4
.L_15:
        /*0060*/ 	.byte	0x04, 0x12
        /*0062*/ 	.short	(.L_17 - .L_16)
	.align		4
.L_16:
        /*0064*/ 	.word	index@(_Z13matmul_sharedPKfS0_Pfiii)
        /*0068*/ 	.word	0x00000000


	//----- nvinfo : EIATTR_MIN_STACK_SIZE
	.align		4
.L_17:
        /*006c*/ 	.byte	0x04, 0x12
        /*006e*/ 	.short	(.L_19 - .L_18)
	.align		4
.L_18:
        /*0070*/ 	.word	index@(_Z12matmul_naivePKfS0_Pfiii)
        /*0074*/ 	.word	0x00000000
.L_19:


//--------------------- .nv.compat                --------------------------
	.section	.nv.compat,"",@"SHT_CUDA_COMPAT_INFO"
	.align	4
        /*0000*/ 	.byte	0x02, 0x09, 0x00, 0x00, 0x02, 0x02, 0x01, 0x00, 0x02, 0x05, 0x05, 0x00, 0x03, 0x07, 0x01, 0x01
        /*0010*/ 	.byte	0x02, 0x03, 0x00, 0x00, 0x02, 0x06, 0x01, 0x00, 0x04, 0x0b, 0x08, 0x00, 0x01, 0x00, 0x00, 0x00
        /*0020*/ 	.byte	0x00, 0x00, 0x00, 0x00


//--------------------- .nv.info._Z10mandelbrotPfiii --------------------------
	.section	.nv.info._Z10mandelbrotPfiii,"",@"SHT_CUDA_INFO"
	.sectionflags	@""
	.align	4


	//----- nvinfo : EIATTR_CUDA_API_VERSION
	.align		4
        /*0000*/ 	.byte	0x04, 0x37
        /*0002*/ 	.short	(.L_21 - .L_20)
.L_20:
        /*0004*/ 	.word	0x00000082


	//----- nvinfo : EIATTR_KPARAM_INFO
	.align		4
.L_21:
        /*0008*/ 	.byte	0x04, 0x17
        /*000a*/ 	.short	(.L_23 - .L_22)
.L_22:
        /*000c*/ 	.word	0x00000000
        /*0010*/ 	.short	0x0003
        /*0012*/ 	.short	0x0010
        /*0014*/ 	.byte	0x00, 0xf0, 0x11, 0x00


	//----- nvinfo : EIATTR_KPARAM_INFO
	.align		4
.L_23:
        /*0018*/ 	.byte	0x04, 0x17
        /*001a*/ 	.short	(.L_25 - .L_24)
.L_24:
        /*001c*/ 	.word	0x00000000
        /*0020*/ 	.short	0x0002
        /*0022*/ 	.short	0x000c
        /*0024*/ 	.byte	0x00, 0xf0, 0x11, 0x00


	//----- nvinfo : EIATTR_KPARAM_INFO
	.align		4
.L_25:
        /*0028*/ 	.byte	0x04, 0x17
        /*002a*/ 	.short	(.L_27 - .L_26)
.L_26:
        /*002c*/ 	.word	0x00000000
        /*0030*/ 	.short	0x0001
        /*0032*/ 	.short	0x0008
        /*0034*/ 	.byte	0x00, 0xf0, 0x11, 0x00


	//----- nvinfo : EIATTR_KPARAM_INFO
	.align		4
.L_27:
        /*0038*/ 	.byte	0x04, 0x17
        /*003a*/ 	.short	(.L_29 - .L_28)
.L_28:
        /*003c*/ 	.word	0x00000000
        /*0040*/ 	.short	0x0000
        /*0042*/ 	.short	0x0000
        /*0044*/ 	.byte	0x00, 0xf5, 0x21, 0x00


	//----- nvinfo : EIATTR_SPARSE_MMA_MASK
	.align		4
.L_29:
        /*0048*/ 	.byte	0x03, 0x50
        /*004a*/ 	.short	0x0000


	//----- nvinfo : EIATTR_MAXREG_COUNT
	.align		4
        /*004c*/ 	.byte	0x03, 0x1b
        /*004e*/ 	.short	0x00ff


	//----- nvinfo : EIATTR_MERCURY_ISA_VERSION
	.align		4
        /*0050*/ 	.byte	0x03, 0x5f
        /*0052*/ 	.short	0x0101


	//----- nvinfo : EIATTR_VRC_CTA_INIT_COUNT
	.align		4
        /*0054*/ 	.byte	0x02, 0x4a
	.zero		1
	.zero		1


	//----- nvinfo : EIATTR_EXIT_INSTR_OFFSETS
	.align		4
        /*0058*/ 	.byte	0x04, 0x1c
        /*005a*/ 	.short	(.L_31 - .L_30)


	//   ....[0]....
.L_30:
        /*005c*/ 	.word	0x000000c0


	//   ....[1]....
        /*0060*/ 	.word	0x000005e0


	//----- nvinfo : EIATTR_CRS_STACK_SIZE
	.align		4
.L_31:
        /*0064*/ 	.byte	0x04, 0x1e
        /*0066*/ 	.short	(.L_33 - .L_32)
.L_32:
        /*0068*/ 	.word	0x00000000


	//----- nvinfo : EIATTR_CBANK_PARAM_SIZE
	.align		4
.L_33:
        /*006c*/ 	.byte	0x03, 0x19
        /*006e*/ 	.short	0x0014


	//----- nvinfo : EIATTR_PARAM_CBANK
	.align		4
        /*0070*/ 	.byte	0x04, 0x0a
        /*0072*/ 	.short	(.L_35 - .L_34)
	.align		4
.L_34:
        /*0074*/ 	.word	index@(.nv.constant0._Z10mandelbrotPfiii)
        /*0078*/ 	.short	0x0380
        /*007a*/ 	.short	0x0014


	//----- nvinfo : EIATTR_SW_WAR
	.align		4
.L_35:
        /*007c*/ 	.byte	0x04, 0x36
        /*007e*/ 	.short	(.L_37 - .L_36)
.L_36:
        /*0080*/ 	.word	0x00000008
.L_37:


//--------------------- .nv.info._Z13matmul_sharedPKfS0_Pfiii --------------------------
	.section	.nv.info._Z13matmul_sharedPKfS0_Pfiii,"",@"SHT_CUDA_INFO"
	.sectionflags	@""
	.align	4


	//----- nvinfo : EIATTR_CUDA_API_VERSION
	.align		4
        /*0000*/ 	.byte	0x04, 0x37
        /*0002*/ 	.short	(.L_39 - .L_38)
.L_38:
        /*0004*/ 	.word	0x00000082


	//----- nvinfo : EIATTR_KPARAM_INFO
	.align		4
.L_39:
        /*0008*/ 	.byte	0x04, 0x17
        /*000a*/ 	.short	(.L_41 - .L_40)
.L_40:
        /*000c*/ 	.word	0x00000000
        /*0010*/ 	.short	0x0005
        /*0012*/ 	.short	0x0020
        /*0014*/ 	.byte	0x00, 0xf0, 0x11, 0x00


	//----- nvinfo : EIATTR_KPARAM_INFO
	.align		4
.L_41:
        /*0018*/ 	.byte	0x04, 0x17
        /*001a*/ 	.short	(.L_43 - .L_42)
.L_42:
        /*001c*/ 	.word	0x00000000
        /*0020*/ 	.short	0x0004
        /*0022*/ 	.short	0x001c
        /*0024*/ 	.byte	0x00, 0xf0, 0x11, 0x00


	//----- nvinfo : EIATTR_KPARAM_INFO
	.align		4
.L_43:
        /*0028*/ 	.byte	0x04, 0x17
        /*002a*/ 	.short	(.L_45 - .L_44)
.L_44:
        /*002c*/ 	.word	0x00000000
        /*0030*/ 	.short	0x0003
        /*0032*/ 	.short	0x0018
        /*0034*/ 	.byte	0x00, 0xf0, 0x11, 0x00


	//----- nvinfo : EIATTR_KPARAM_INFO
	.align		4
.L_45:
        /*0038*/ 	.byte	0x04, 0x17
        /*003a*/ 	.short	(.L_47 - .L_46)
.L_46:
        /*003c*/ 	.word	0x00000000
        /*0040*/ 	.short	0x0002
        /*0042*/ 	.short	0x0010
        /*0044*/ 	.byte	0x00, 0xf5, 0x21, 0x00


	//----- nvinfo : EIATTR_KPARAM_INFO
	.align		4
.L_47:
        /*0048*/ 	.byte	0x04, 0x17
        /*004a*/ 	.short	(.L_49 - .L_48)
.L_48:
        /*004c*/ 	.word	0x00000000
        /*0050*/ 	.short	0x0001
        /*0052*/ 	.short	0x0008
        /*0054*/ 	.byte	0x00, 0xf5, 0x21, 0x00


	//----- nvinfo : EIATTR_KPARAM_INFO
	.align		4
.L_49:
        /*0058*/ 	.byte	0x04, 0x17
        /*005a*/ 	.short	(.L_51 - .L_50)
.L_50:
        /*005c*/ 	.word	0x00000000
        /*0060*/ 	.short	0x0000
        /*0062*/ 	.short	0x0000
        /*0064*/ 	.byte	0x00, 0xf5, 0x21, 0x00


	//----- nvinfo : EIATTR_SPARSE_MMA_MASK
	.align		4
.L_51:
        /*0068*/ 	.byte	0x03, 0x50
        /*006a*/ 	.short	0x0000


	//----- nvinfo : EIATTR_MAXREG_COUNT
	.align		4
        /*006c*/ 	.byte	0x03, 0x1b
        /*006e*/ 	.short	0x00ff


	//----- nvinfo : EIATTR_NUM_BARRIERS
	.align		4
        /*0070*/ 	.byte	0x02, 0x4c
        /*0072*/ 	.byte	0x01
	.zero		1


	//----- nvinfo : EIATTR_MERCURY_ISA_VERSION
	.align		4
        /*0074*/ 	.byte	0x03, 0x5f
        /*0076*/ 	.short	0x0101


	//----- nvinfo : EIATTR_VRC_CTA_INIT_COUNT
	.align		4
        /*0078*/ 	.byte	0x02, 0x4a
	.zero		1
	.zero		1


	//----- nvinfo : EIATTR_EXIT_INSTR_OFFSETS
	.align		4
        /*007c*/ 	.byte	0x04, 0x1c
        /*007e*/ 	.short	(.L_53 - .L_52)


	//   ....[0]....
.L_52:
        /*0080*/ 	.word	0x00000d80


	//   ....[1]....
        /*0084*/ 	.word	0x00000dd0


	//----- nvinfo : EIATTR_CBANK_PARAM_SIZE
	.align		4
.L_53:
        /*0088*/ 	.byte	0x03, 0x19
        /*008a*/ 	.short	0x0024


	//----- nvinfo : EIATTR_PARAM_CBANK
	.align		4
        /*008c*/ 	.byte	0x04, 0x0a
        /*008e*/ 	.short	(.L_55 - .L_54)
	.align		4
.L_54:
        /*0090*/ 	.word	index@(.nv.constant0._Z13matmul_sharedPKfS0_Pfiii)
        /*0094*/ 	.short	0x0380
        /*0096*/ 	.short	0x0024


	//----- nvinfo : EIATTR_SW_WAR
	.align		4
.L_55:
        /*0098*/ 	.byte	0x04, 0x36
        /*009a*/ 	.short	(.L_57 - .L_56)
.L_56:
        /*009c*/ 	.word	0x00000008
.L_57:


//--------------------- .nv.info._Z12matmul_naivePKfS0_Pfiii --------------------------
	.section	.nv.info._Z12matmul_naivePKfS0_Pfiii,"",@"SHT_CUDA_INFO"
	.sectionflags	@""
	.align	4


	//----- nvinfo : EIATTR_CUDA_API_VERSION
	.align		4
        /*0000*/ 	.byte	0x04, 0x37
        /*0002*/ 	.short	(.L_59 - .L_58)
.L_58:
        /*0004*/ 	.word	0x00000082


	//----- nvinfo : EIATTR_KPARAM_INFO
	.align		4
.L_59:
        /*0008*/ 	.byte	0x04, 0x17
        /*000a*/ 	.short	(.L_61 - .L_60)
.L_60:
        /*000c*/ 	.word	0x00000000
        /*0010*/ 	.short	0x0005
        /*0012*/ 	.short	0x0020
        /*0014*/ 	.byte	0x00, 0xf0, 0x11, 0x00


	//----- nvinfo : EIATTR_KPARAM_INFO
	.align		4
.L_61:
        /*0018*/ 	.byte	0x04, 0x17
        /*001a*/ 	.short	(.L_63 - .L_62)
.L_62:
        /*001c*/ 	.word	0x00000000
        /*0020*/ 	.short	0x0004
        /*0022*/ 	.short	0x001c
        /*0024*/ 	.byte	0x00, 0xf0, 0x11, 0x00


	//----- nvinfo : EIATTR_KPARAM_INFO
	.align		4
.L_63:
        /*0028*/ 	.byte	0x04, 0x17
        /*002a*/ 	.short	(.L_65 - .L_64)
.L_64:
        /*002c*/ 	.word	0x00000000
        /*0030*/ 	.short	0x0003
        /*0032*/ 	.short	0x0018
        /*0034*/ 	.byte	0x00, 0xf0, 0x11, 0x00


	//----- nvinfo : EIATTR_KPARAM_INFO
	.align		4
.L_65:
        /*0038*/ 	.byte	0x04, 0x17
        /*003a*/ 	.short	(.L_67 - .L_66)
.L_66:
        /*003c*/ 	.word	0x00000000
        /*0040*/ 	.short	0x0002
        /*0042*/ 	.short	0x0010
        /*0044*/ 	.byte	0x00, 0xf5, 0x21, 0x00


	//----- nvinfo : EIATTR_KPARAM_INFO
	.align		4
.L_67:
        /*0048*/ 	.byte	0x04, 0x17
        /*004a*/ 	.short	(.L_69 - .L_68)
.L_68:
        /*004c*/ 	.word	0x00000000
        /*0050*/ 	.short	0x0001
        /*0052*/ 	.short	0x0008
        /*0054*/ 	.byte	0x00, 0xf5, 0x21, 0x00


	//----- nvinfo : EIATTR_KPARAM_INFO
	.align		4
.L_69:
        /*0058*/ 	.byte	0x04, 0x17
        /*005a*/ 	.short	(.L_71 - .L_70)
.L_70:
        /*005c*/ 	.word	0x00000000
        /*0060*/ 	.short	0x0000
        /*0062*/ 	.short	0x0000
        /*0064*/ 	.byte	0x00, 0xf5, 0x21, 0x00


	//----- nvinfo : EIATTR_SPARSE_MMA_MASK
	.align		4
.L_71:
        /*0068*/ 	.byte	0x03, 0x50
        /*006a*/ 	.short	0x0000


	//----- nvinfo : EIATTR_MAXREG_COUNT
	.align		4
        /*006c*/ 	.byte	0x03, 0x1b
        /*006e*/ 	.short	0x00ff


	//----- nvinfo : EIATTR_MERCURY_ISA_VERSION
	.align		4
        /*0070*/ 	.byte	0x03, 0x5f
        /*0072*/ 	.short	0x0101


	//----- nvinfo : EIATTR_VRC_CTA_INIT_COUNT
	.align		4
        /*0074*/ 	.byte	0x02, 0x4a
	.zero		1
	.zero		1


	//----- nvinfo : EIATTR_EXIT_INSTR_OFFSETS
	.align		4
        /*0078*/ 	.byte	0x04, 0x1c
        /*007a*/ 	.short	(.L_73 - .L_72)


	//   ....[0]....
.L_72:
        /*007c*/ 	.word	0x000000c0


	//   ....[1]....
        /*0080*/ 	.word	0x000008e0


	//----- nvinfo : EIATTR_CBANK_PARAM_SIZE
	.align		4
.L_73:
        /*0084*/ 	.byte	0x03, 0x19
        /*0086*/ 	.short	0x0024


	//----- nvinfo : EIATTR_PARAM_CBANK
	.align		4
        /*0088*/ 	.byte	0x04, 0x0a
        /*008a*/ 	.short	(.L_75 - .L_74)
	.align		4
.L_74:
        /*008c*/ 	.word	index@(.nv.constant0._Z12matmul_naivePKfS0_Pfiii)
        /*0090*/ 	.short	0x0380
        /*0092*/ 	.short	0x0024


	//----- nvinfo : EIATTR_SW_WAR
	.align		4
.L_75:
        /*0094*/ 	.byte	0x04, 0x36
        /*0096*/ 	.short	(.L_77 - .L_76)
.L_76:
        /*0098*/ 	.word	0x00000008
.L_77:


//--------------------- .nv.callgraph             --------------------------
	.section	.nv.callgraph,"",@"SHT_CUDA_CALLGRAPH"
	.align	4
	.sectionentsize	8
	.align		4
        /*0000*/ 	.word	0x00000000
	.align		4
        /*0004*/ 	.word	0xffffffff
	.align		4
        /*0008*/ 	.word	0x00000000
	.align		4
        /*000c*/ 	.word	0xfffffffe
	.align		4
        /*0010*/ 	.word	0x00000000
	.align		4
        /*0014*/ 	.word	0xfffffffd
	.align		4
        /*0018*/ 	.word	0x00000000
	.align		4
        /*001c*/ 	.word	0xfffffffc


//--------------------- .text._Z10mandelbrotPfiii --------------------------
	.section	.text._Z10mandelbrotPfiii,"ax",@progbits
	.align	128
        .global         _Z10mandelbrotPfiii
        .type           _Z10mandelbrotPfiii,@function
        .size           _Z10mandelbrotPfiii,(.L_x_30 - _Z10mandelbrotPfiii)
        .other          _Z10mandelbrotPfiii,@"STO_CUDA_ENTRY STV_DEFAULT"
_Z10mandelbrotPfiii:
.text._Z10mandelbrotPfiii:
[----:B------:R-:W-:Y:S01]  /*0000*/  LDC R1, c[0x0][0x37c] ;  /* 0x0000df00ff017b82 */ /* 0x000fe20000000800 */
[----:B------:R-:W0:Y:S07]  /*0010*/  S2R R3, SR_TID.Y ;  /* 0x0000000000037919 */ /* 0x000e2e0000002200 */
[----:B------:R-:W1:Y:S01]  /*0020*/  LDC R5, c[0x0][0x360] ;  /* 0x0000d800ff057b82 */ /* 0x000e620000000800 */
[----:B------:R-:W2:Y:S01]  /*0030*/  LDCU.64 UR6, c[0x0][0x388] ;  /* 0x00007100ff0677ac */ /* 0x000ea20008000a00 */
[----:B------:R-:W1:Y:S06]  /*0040*/  S2R R0, SR_TID.X ;  /* 0x0000000000007919 */ /* 0x000e6c0000002100 */
[----:B------:R-:W0:Y:S08]  /*0050*/  S2UR UR5, SR_CTAID.Y ;  /* 0x00000000000579c3 */ /* 0x000e300000002600 */
[----:B------:R-:W0:Y:S08]  /*0060*/  LDC R2, c[0x0][0x364] ;  /* 0x0000d900ff027b82 */ /* 0x000e300000000800 */
[----:B------:R-:W1:Y:S01]  /*0070*/  S2UR UR4, SR_CTAID.X ;  /* 0x00000000000479c3 */ /* 0x000e620000002500 */
[----:B0-----:R-:W-:-:S05]  /*0080*/  IMAD R2, R2, UR5, R3 ;  /* 0x0000000502027c24 */ /* 0x001fca000f8e0203 */
[----:B--2---:R-:W-:Y:S01]  /*0090*/  ISETP.GE.AND P0, PT, R2, UR7, PT ;  /* 0x0000000702007c0c */ /* 0x004fe2000bf06270 */
[----:B-1----:R-:W-:-:S05]  /*00a0*/  IMAD R5, R5, UR4, R0 ;  /* 0x0000000405057c24 */ /* 0x002fca000f8e0200 */
[----:B------:R-:W-:-:S13]  /*00b0*/  ISETP.GE.OR P0, PT, R5, UR6, P0 ;  /* 0x0000000605007c0c */ /* 0x000fda0008706670 */
[----:B------:R-:W-:Y:S05]  /*00c0*/  @P0 EXIT ;  /* 0x000000000000094d */ /* 0x000fea0003800000 */
[----:B------:R-:W0:Y:S01]  /*00d0*/  LDCU UR4, c[0x0][0x390] ;  /* 0x00007200ff0477ac */ /* 0x000e220008000800 */
[----:B------:R-:W-:Y:S02]  /*00e0*/  IMAD.MOV.U32 R3, RZ, RZ, RZ ;  /* 0x000000ffff037224 */ /* 0x000fe400078e00ff */
[----:B0-----:R-:W-:-:S05]  /*00f0*/  IMAD.U32 R11, RZ, RZ, UR4 ;  /* 0x00000004ff0b7e24 */ /* 0x001fca000f8e00ff */
[----:B------:R-:W-:-:S13]  /*0100*/  ISETP.GE.AND P0, PT, R11, 0x1, PT ;  /* 0x000000010b00780c */ /* 0x000fda0003f06270 */
[----:B------:R-:W-:Y:S05]  /*0110*/  @!P0 BRA `(.L_x_0) ;  /* 0x0000000000d88947 */ /* 0x000fea0003800000 */
[----:B------:R-:W-:Y:S01]  /*0120*/  I2FP.F32.U32 R3, UR7 ;  /* 0x0000000700037c45 */ /* 0x000fe20008201000 */
[----:B------:R-:W-:Y:S01]  /*0130*/  BSSY.RECONVERGENT B0, `(.L_x_1) ;  /* 0x0000010000007945 */ /* 0x000fe20003800200 */
[----:B------:R-:W-:Y:S02]  /*0140*/  I2FP.F32.U32 R0, R2 ;  /* 0x0000000200007245 */ /* 0x000fe40000201000 */
[----:B------:R-:W0:Y:S03]  /*0150*/  MUFU.RCP R4, R3 ;  /* 0x0000000300047308 */ /* 0x000e260000001000 */
[----:B------:R-:W-:-:S04]  /*0160*/  FFMA R0, R3, -0.5, R0 ;  /* 0xbf00000003007823 */ /* 0x000fc80000000000 */
[----:B------:R-:W-:-:S04]  /*0170*/  FMUL R0, R0, 4 ;  /* 0x4080000000007820 */ /* 0x000fc80000400000 */
[----:B------:R-:W1:Y:S01]  /*0180*/  FCHK P0, R0, R3 ;  /* 0x0000000300007302 */ /* 0x000e620000000000 */
[----:B0-----:R-:W-:-:S04]  /*0190*/  FFMA R7, -R3, R4, 1 ;  /* 0x3f80000003077423 */ /* 0x001fc80000000104 */
[----:B------:R-:W-:Y:S01]  /*01a0*/  FFMA R9, R4, R7, R4 ;  /* 0x0000000704097223 */ /* 0x000fe20000000004 */
[----:B------:R-:W-:-:S03]  /*01b0*/  I2FP.F32.S32 R7, UR6 ;  /* 0x0000000600077c45 */ /* 0x000fc60008201400 */
[----:B------:R-:W-:-:S04]  /*01c0*/  FFMA R4, R0, R9, RZ ;  /* 0x0000000900047223 */ /* 0x000fc800000000ff */
[----:B------:R-:W-:-:S04]  /*01d0*/  FFMA R6, -R3, R4, R0 ;  /* 0x0000000403067223 */ /* 0x000fc80000000100 */
[----:B------:R-:W-:Y:S01]  /*01e0*/  FFMA R4, R9, R6, R4 ;  /* 0x0000000609047223 */ /* 0x000fe20000000004 */
[----:B-1----:R-:W-:Y:S06]  /*01f0*/  @!P0 BRA `(.L_x_2) ;  /* 0x00000000000c8947 */ /* 0x002fec0003800000 */
[----:B------:R-:W-:-:S07]  /*0200*/  MOV R6, 0x220 ;  /* 0x0000022000067802 */ /* 0x000fce0000000f00 */
[----:B------:R-:W-:Y:S05]  /*0210*/  CALL.REL.NOINC `($__internal_0_$__cuda_sm3x_div_rn_noftz_f32_slowpath) ;  /* 0x0000000000f47944 */ /* 0x000fea0003c00000 */
[----:B------:R-:W-:-:S07]  /*0220*/  IMAD.MOV.U32 R4, RZ, RZ, R0 ;  /* 0x000000ffff047224 */ /* 0x000fce00078e0000 */
.L_x_2:
[----:B------:R-:W-:Y:S05]  /*0230*/  BSYNC.RECONVERGENT B0 ;  /* 0x0000000000007941 */ /* 0x000fea0003800200 */
.L_x_1:
[----:B------:R-:W0:Y:S01]  /*0240*/  MUFU.RCP R6, R7 ;  /* 0x0000000700067308 */ /* 0x000e220000001000 */
[----:B------:R-:W-:Y:S01]  /*0250*/  I2FP.F32.S32 R0, R5 ;  /* 0x0000000500007245 */ /* 0x000fe20000201400 */
[----:B------:R-:W-:Y:S04]  /*0260*/  BSSY.RECONVERGENT B0, `(.L_x_3) ;  /* 0x000000e000007945 */ /* 0x000fe80003800200 */
[----:B------:R-:W-:-:S04]  /*0270*/  FFMA R0, R7, -0.5, R0 ;  /* 0xbf00000007007823 */ /* 0x000fc80000000000 */
[----:B------:R-:W-:-:S04]  /*0280*/  FMUL R0, R0, 4 ;  /* 0x4080000000007820 */ /* 0x000fc80000400000 */
[----:B------:R-:W1:Y:S01]  /*0290*/  FCHK P0, R0, R7 ;  /* 0x0000000700007302 */ /* 0x000e620000000000 */
[----:B0-----:R-:W-:-:S04]  /*02a0*/  FFMA R3, -R7, R6, 1 ;  /* 0x3f80000007037423 */ /* 0x001fc80000000106 */
[----:B------:R-:W-:-:S04]  /*02b0*/  FFMA R3, R6, R3, R6 ;  /* 0x0000000306037223 */ /* 0x000fc80000000006 */
[----:B------:R-:W-:-:S04]  /*02c0*/  FFMA R6, R0, R3, RZ ;  /* 0x0000000300067223 */ /* 0x000fc800000000ff */
[----:B------:R-:W-:-:S04]  /*02d0*/  FFMA R8, -R7, R6, R0 ;  /* 0x0000000607087223 */ /* 0x000fc80000000100 */
[----:B------:R-:W-:Y:S01]  /*02e0*/  FFMA R3, R3, R8, R6 ;  /* 0x0000000803037223 */ /* 0x000fe20000000006 */
[----:B-1----:R-:W-:Y:S06]  /*02f0*/  @!P0 BRA `(.L_x_4) ;  /* 0x0000000000108947 */ /* 0x002fec0003800000 */
[----:B------:R-:W-:Y:S01]  /*0300*/  IMAD.MOV.U32 R3, RZ, RZ, R7 ;  /* 0x000000ffff037224 */ /* 0x000fe200078e0007 */
[----:B------:R-:W-:-:S07]  /*0310*/  MOV R6, 0x330 ;  /* 0x0000033000067802 */ /* 0x000fce0000000f00 */
[----:B------:R-:W-:Y:S05]  /*0320*/  CALL.REL.NOINC `($__internal_0_$__cuda_sm3x_div_rn_noftz_f32_slowpath) ;  /* 0x0000000000b07944 */ /* 0x000fea0003c00000 */
[----:B------:R-:W-:-:S07]  /*0330*/  MOV R3, R0 ;  /* 0x0000000000037202 */ /* 0x000fce0000000f00 */
.L_x_4:
[----:B------:R-:W-:Y:S05]  /*0340*/  BSYNC.RECONVERGENT B0 ;  /* 0x0000000000007941 */ /* 0x000fea0003800200 */
.L_x_3:
[----:B------:R-:W-:Y:S01]  /*0350*/  BSSY.RECONVERGENT B0, `(.L_x_5) ;  /* 0x0000011000007945 */ /* 0x000fe20003800200 */
[----:B------:R-:W-:Y:S01]  /*0360*/  IMAD.MOV.U32 R0, RZ, RZ, RZ ;  /* 0x000000ffff007224 */ /* 0x000fe200078e00ff */
[----:B------:R-:W-:Y:S02]  /*0370*/  CS2R R6, SRZ ;  /* 0x0000000000067805 */ /* 0x000fe4000001ff00 */
[----:B------:R-:W-:Y:S01]  /*0380*/  CS2R R8, SRZ ;  /* 0x0000000000087805 */ /* 0x000fe2000001ff00 */
[----:B------:R-:W0:Y:S06]  /*0390*/  LDCU UR4, c[0x0][0x390] ;  /* 0x00007200ff0477ac */ /* 0x000e2c0008000800 */
.L_x_6:
[----:B------:R-:W-:Y:S01]  /*03a0*/  FADD R6, R7, -R6 ;  /* 0x8000000607067221 */ /* 0x000fe20000000000 */
[----:B------:R-:W-:Y:S01]  /*03b0*/  FADD R7, R8, R8 ;  /* 0x0000000808077221 */ /* 0x000fe20000000000 */
[----:B------:R-:W-:Y:S02]  /*03c0*/  VIADD R0, R0, 0x1 ;  /* 0x0000000100007836 */ /* 0x000fe40000000000 */
[----:B------:R-:W-:Y:S01]  /*03d0*/  FADD R8, R6, R3 ;  /* 0x0000000306087221 */ /* 0x000fe20000000000 */
[----:B------:R-:W-:Y:S01]  /*03e0*/  FFMA R9, R7, R9, R4 ;  /* 0x0000000907097223 */ /* 0x000fe20000000004 */
[----:B0-----:R-:W-:Y:S02]  /*03f0*/  IMAD.U32 R11, RZ, RZ, UR4 ;  /* 0x00000004ff0b7e24 */ /* 0x001fe4000f8e00ff */
[----:B------:R-:W-:Y:S01]  /*0400*/  FMUL R7, R8, R8 ;  /* 0x0000000808077220 */ /* 0x000fe20000400000 */
[----:B------:R-:W-:Y:S02]  /*0410*/  FMUL R6, R9, R9 ;  /* 0x0000000909067220 */ /* 0x000fe40000400000 */
[----:B------:R-:W-:-:S02]  /*0420*/  ISETP.GE.AND P0, PT, R0, R11, PT ;  /* 0x0000000b0000720c */ /* 0x000fc40003f06270 */
[----:B------:R-:W-:-:S05]  /*0430*/  FADD R10, R7, R6 ;  /* 0x00000006070a7221 */ /* 0x000fca0000000000 */
[----:B------:R-:W-:-:S13]  /*0440*/  FSETP.LT.AND P1, PT, R10, 4, PT ;  /* 0x408000000a00780b */ /* 0x000fda0003f21000 */
[----:B------:R-:W-:Y:S05]  /*0450*/  @!P0 BRA P1, `(.L_x_6) ;  /* 0xfffffffc00d08947 */ /* 0x000fea000083ffff */
[----:B------:R-:W-:Y:S05]  /*0460*/  BSYNC.RECONVERGENT B0 ;  /* 0x0000000000007941 */ /* 0x000fea0003800200 */
.L_x_5:
[----:B------:R-:W-:-:S07]  /*0470*/  I2FP.F32.U32 R3, R0 ;  /* 0x0000000000037245 */ /* 0x000fce0000201000 */
.L_x_0:
[----:B------:R-:W-:Y:S01]  /*0480*/  I2FP.F32.S32 R4, R11 ;  /* 0x0000000b00047245 */ /* 0x000fe20000201400 */
[----:B------:R-:W0:Y:S01]  /*0490*/  LDCU.64 UR4, c[0x0][0x358] ;  /* 0x00006b00ff0477ac */ /* 0x000e220008000a00 */
[----:B------:R-:W-:Y:S02]  /*04a0*/  BSSY.RECONVERGENT B0, `(.L_x_7) ;  /* 0x000000e000007945 */ /* 0x000fe40003800200 */
[----:B------:R-:W1:Y:S08]  /*04b0*/  MUFU.RCP R7, R4 ;  /* 0x0000000400077308 */ /* 0x000e700000001000 */
[----:B------:R-:W2:Y:S01]  /*04c0*/  FCHK P0, R3, R4 ;  /* 0x0000000403007302 */ /* 0x000ea20000000000 */
[----:B-1----:R-:W-:-:S04]  /*04d0*/  FFMA R0, -R4, R7, 1 ;  /* 0x3f80000004007423 */ /* 0x002fc80000000107 */
[----:B------:R-:W-:-:S04]  /*04e0*/  FFMA R0, R7, R0, R7 ;  /* 0x0000000007007223 */ /* 0x000fc80000000007 */
[----:B------:R-:W-:-:S04]  /*04f0*/  FFMA R7, R0, R3, RZ ;  /* 0x0000000300077223 */ /* 0x000fc800000000ff */
[----:B------:R-:W-:-:S04]  /*0500*/  FFMA R6, -R4, R7, R3 ;  /* 0x0000000704067223 */ /* 0x000fc80000000103 */
[----:B------:R-:W-:Y:S01]  /*0510*/  FFMA R9, R0, R6, R7 ;  /* 0x0000000600097223 */ /* 0x000fe20000000007 */
[----:B0-2---:R-:W-:Y:S06]  /*0520*/  @!P0 BRA `(.L_x_8) ;  /* 0x0000000000148947 */ /* 0x005fec0003800000 */
[----:B------:R-:W-:Y:S01]  /*0530*/  IMAD.MOV.U32 R0, RZ, RZ, R3 ;  /* 0x000000ffff007224 */ /* 0x000fe200078e0003 */
[----:B------:R-:W-:Y:S02]  /*0540*/  MOV R3, R4 ;  /* 0x0000000400037202 */ /* 0x000fe40000000f00 */
[----:B------:R-:W-:-:S07]  /*0550*/  MOV R6, 0x570 ;  /* 0x0000057000067802 */ /* 0x000fce0000000f00 */
[----:B------:R-:W-:Y:S05]  /*0560*/  CALL.REL.NOINC `($__internal_0_$__cuda_sm3x_div_rn_noftz_f32_slowpath) ;  /* 0x0000000000207944 */ /* 0x000fea0003c00000 */
[----:B------:R-:W-:-:S07]  /*0570*/  IMAD.MOV.U32 R9, RZ, RZ, R0 ;  /* 0x000000ffff097224 */ /* 0x000fce00078e0000 */
.L_x_8:
[----:B------:R-:W-:Y:S05]  /*0580*/  BSYNC.RECONVERGENT B0 ;  /* 0x0000000000007941 */ /* 0x000fea0003800200 */
.L_x_7:
[----:B------:R-:W0:Y:S01]  /*0590*/  LDC.64 R6, c[0x0][0x380] ;  /* 0x0000e000ff067b82 */ /* 0x000e220000000a00 */
[----:B------:R-:W1:Y:S02]  /*05a0*/  LDCU UR6, c[0x0][0x388] ;  /* 0x00007100ff0677ac */ /* 0x000e640008000800 */
[----:B-1----:R-:W-:-:S04]  /*05b0*/  IMAD R3, R2, UR6, R5 ;  /* 0x0000000602037c24 */ /* 0x002fc8000f8e0205 */
[----:B0-----:R-:W-:-:S05]  /*05c0*/  IMAD.WIDE R2, R3, 0x4, R6 ;  /* 0x0000000403027825 */ /* 0x001fca00078e0206 */
[----:B------:R-:W-:Y:S01]  /*05d0*/  STG.E desc[UR4][R2.64], R9 ;  /* 0x0000000902007986 */ /* 0x000fe2000c101904 */
[----:B------:R-:W-:Y:S05]  /*05e0*/  EXIT ;  /* 0x000000000000794d */ /* 0x000fea0003800000 */
        .weak           $__internal_0_$__cuda_sm3x_div_rn_noftz_f32_slowpath
        .type           $__internal_0_$__cuda_sm3x_div_rn_noftz_f32_slowpath,@function
        .size           $__internal_0_$__cuda_sm3x_div_rn_noftz_f32_slowpath,(.L_x_30 - $__internal_0_$__cuda_sm3x_div_rn_noftz_f32_slowpath)
$__internal_0_$__cuda_sm3x_div_rn_noftz_f32_slowpath:
[----:B------:R-:W-:Y:S01]  /*05f0*/  SHF.R.U32.HI R9, RZ, 0x17, R3 ;  /* 0x00000017ff097819 */ /* 0x000fe20000011603 */
[----:B------:R-:W-:Y:S01]  /*0600*/  BSSY.RECONVERGENT B1, `(.L_x_9) ;  /* 0x0000062000017945 */ /* 0x000fe20003800200 */
[----:B------:R-:W-:Y:S02]  /*0610*/  SHF.R.U32.HI R8, RZ, 0x17, R0 ;  /* 0x00000017ff087819 */ /* 0x000fe40000011600 */
[----:B------:R-:W-:Y:S02]  /*0620*/  LOP3.LUT R14, R9, 0xff, RZ, 0xc0, !PT ;  /* 0x000000ff090e7812 */ /* 0x000fe400078ec0ff */
[----:B------:R-:W-:-:S03]  /*0630*/  LOP3.LUT R12, R8, 0xff, RZ, 0xc0, !PT ;  /* 0x000000ff080c7812 */ /* 0x000fc600078ec0ff */
[----:B------:R-:W-:Y:S02]  /*0640*/  VIADD R10, R14, 0xffffffff ;  /* 0xffffffff0e0a7836 */ /* 0x000fe40000000000 */
[----:B------:R-:W-:-:S03]  /*0650*/  VIADD R9, R12, 0xffffffff ;  /* 0xffffffff0c097836 */ /* 0x000fc60000000000 */
[----:B------:R-:W-:-:S04]  /*0660*/  ISETP.GT.U32.AND P0, PT, R10, 0xfd, PT ;  /* 0x000000fd0a00780c */ /* 0x000fc80003f04070 */
[----:B------:R-:W-:-:S13]  /*0670*/  ISETP.GT.U32.OR P0, PT, R9, 0xfd, P0 ;  /* 0x000000fd0900780c */ /* 0x000fda0000704470 */
[----:B------:R-:W-:Y:S01]  /*0680*/  @!P0 MOV R8, RZ ;  /* 0x000000ff00088202 */ /* 0x000fe20000000f00 */
[----:B------:R-:W-:Y:S06]  /*0690*/  @!P0 BRA `(.L_x_10) ;  /* 0x00000000005c8947 */ /* 0x000fec0003800000 */
[----:B------:R-:W-:Y:S02]  /*06a0*/  FSETP.GTU.FTZ.AND P0, PT, |R0|, +INF , PT ;  /* 0x7f8000000000780b */ /* 0x000fe40003f1c200 */
[----:B------:R-:W-:-:S04]  /*06b0*/  FSETP.GTU.FTZ.AND P1, PT, |R3|, +INF , PT ;  /* 0x7f8000000300780b */ /* 0x000fc80003f3c200 */
[----:B------:R-:W-:-:S13]  /*06c0*/  PLOP3.LUT P0, PT, P0, P1, PT, 0xf8, 0x8f ;  /* 0x00000000008f781c */ /* 0x000fda0000703f70 */
[----:B------:R-:W-:Y:S05]  /*06d0*/  @P0 BRA `(.L_x_11) ;  /* 0x00000004004c0947 */ /* 0x000fea0003800000 */
[----:B------:R-:W-:-:S13]  /*06e0*/  LOP3.LUT P0, RZ, R3, 0x7fffffff, R0, 0xc8, !PT ;  /* 0x7fffffff03ff7812 */ /* 0x000fda000780c800 */
[----:B------:R-:W-:Y:S05]  /*06f0*/  @!P0 BRA `(.L_x_12) ;  /* 0x00000004003c8947 */ /* 0x000fea0003800000 */
[C---:B------:R-:W-:Y:S02]  /*0700*/  FSETP.NEU.FTZ.AND P2, PT, |R0|.reuse, +INF , PT ;  /* 0x7f8000000000780b */ /* 0x040fe40003f5d200 */
[----:B------:R-:W-:Y:S02]  /*0710*/  FSETP.NEU.FTZ.AND P1, PT, |R3|, +INF , PT ;  /* 0x7f8000000300780b */ /* 0x000fe40003f3d200 */
[----:B------:R-:W-:-:S11]  /*0720*/  FSETP.NEU.FTZ.AND P0, PT, |R0|, +INF , PT ;  /* 0x7f8000000000780b */ /* 0x000fd60003f1d200 */
[----:B------:R-:W-:Y:S05]  /*0730*/  @!P1 BRA !P2, `(.L_x_12) ;  /* 0x00000004002c9947 */ /* 0x000fea0005000000 */
[----:B------:R-:W-:-:S04]  /*0740*/  LOP3.LUT P2, RZ, R0, 0x7fffffff, RZ, 0xc0, !PT ;  /* 0x7fffffff00ff7812 */ /* 0x000fc8000784c0ff */
[----:B------:R-:W-:-:S13]  /*0750*/  PLOP3.LUT P1, PT, P1, P2, PT, 0x2f, 0xf2 ;  /* 0x0000000000f2781c */ /* 0x000fda0000f24577 */
[----:B------:R-:W-:Y:S05]  /*0760*/  @P1 BRA `(.L_x_13) ;  /* 0x0000000400181947 */ /* 0x000fea0003800000 */
[----:B------:R-:W-:-:S04]  /*0770*/  LOP3.LUT P1, RZ, R3, 0x7fffffff, RZ, 0xc0, !PT ;  /* 0x7fffffff03ff7812 */ /* 0x000fc8000782c0ff */
[----:B------:R-:W-:-:S13]  /*0780*/  PLOP3.LUT P0, PT, P0, P1, PT, 0x2f, 0xf2 ;  /* 0x0000000000f2781c */ /* 0x000fda0000702577 */
[----:B------:R-:W-:Y:S05]  /*0790*/  @P0 BRA `(.L_x_14) ;  /* 0x0000000400000947 */ /* 0x000fea0003800000 */
[----:B------:R-:W-:Y:S02]  /*07a0*/  ISETP.GE.AND P0, PT, R9, RZ, PT ;  /* 0x000000ff0900720c */ /* 0x000fe40003f06270 */
[----:B------:R-:W-:-:S11]  /*07b0*/  ISETP.GE.AND P1, PT, R10, RZ, PT ;  /* 0x000000ff0a00720c */ /* 0x000fd60003f26270 */
[----:B------:R-:W-:Y:S02]  /*07c0*/  @P0 IMAD.MOV.U32 R8, RZ, RZ, RZ ;  /* 0x000000ffff080224 */ /* 0x000fe400078e00ff */
[----:B------:R-:W-:Y:S01]  /*07d0*/  @!P0 FFMA R0, R0, 1.84467440737095516160e+19, RZ ;  /* 0x5f80000000008823 */ /* 0x000fe200000000ff */
[----:B------:R-:W-:Y:S02]  /*07e0*/  @!P0 IMAD.MOV.U32 R8, RZ, RZ, -0x40 ;  /* 0xffffffc0ff088424 */ /* 0x000fe400078e00ff */
[----:B------:R-:W-:Y:S02]  /*07f0*/  @!P1 FFMA R3, R3, 1.84467440737095516160e+19, RZ ;  /* 0x5f80000003039823 */ /* 0x000fe400000000ff */
[----:B------:R-:W-:-:S07]  /*0800*/  @!P1 VIADD R8, R8, 0x40 ;  /* 0x0000004008089836 */ /* 0x000fce0000000000 */
.L_x_10:
[----:B------:R-:W-:Y:S01]  /*0810*/  LEA R10, R14, 0xc0800000, 0x17 ;  /* 0xc08000000e0a7811 */ /* 0x000fe200078eb8ff */
[----:B------:R-:W-:Y:S03]  /*0820*/  BSSY.RECONVERGENT B2, `(.L_x_15) ;  /* 0x0000036000027945 */ /* 0x000fe60003800200 */
[----:B------:R-:W-:Y:S01]  /*0830*/  IADD3 R10, PT, PT, -R10, R3, RZ ;  /* 0x000000030a0a7210 */ /* 0x000fe20007ffe1ff */
[----:B------:R-:W-:-:S03]  /*0840*/  VIADD R3, R12, 0xffffff81 ;  /* 0xffffff810c037836 */ /* 0x000fc60000000000 */
[----:B------:R-:W0:Y:S01]  /*0850*/  MUFU.RCP R9, R10 ;  /* 0x0000000a00097308 */ /* 0x000e220000001000 */
[----:B------:R-:W-:Y:S01]  /*0860*/  FADD.FTZ R11, -R10, -RZ ;  /* 0x800000ff0a0b7221 */ /* 0x000fe20000010100 */
[----:B------:R-:W-:-:S03]  /*0870*/  IMAD R0, R3, -0x800000, R0 ;  /* 0xff80000003007824 */ /* 0x000fc600078e0200 */
[----:B0-----:R-:W-:-:S04]  /*0880*/  FFMA R12, R9, R11, 1 ;  /* 0x3f800000090c7423 */ /* 0x001fc8000000000b */
[----:B------:R-:W-:-:S04]  /*0890*/  FFMA R16, R9, R12, R9 ;  /* 0x0000000c09107223 */ /* 0x000fc80000000009 */
[----:B------:R-:W-:-:S04]  /*08a0*/  FFMA R9, R0, R16, RZ ;  /* 0x0000001000097223 */ /* 0x000fc800000000ff */
[----:B------:R-:W-:-:S04]  /*08b0*/  FFMA R12, R11, R9, R0 ;  /* 0x000000090b0c7223 */ /* 0x000fc80000000000 */
[----:B------:R-:W-:Y:S01]  /*08c0*/  FFMA R13, R16, R12, R9 ;  /* 0x0000000c100d7223 */ /* 0x000fe20000000009 */
[----:B------:R-:W-:-:S03]  /*08d0*/  IADD3 R9, PT, PT, R3, 0x7f, -R14 ;  /* 0x0000007f03097810 */ /* 0x000fc60007ffe80e */
[----:B------:R-:W-:Y:S02]  /*08e0*/  FFMA R12, R11, R13, R0 ;  /* 0x0000000d0b0c7223 */ /* 0x000fe40000000000 */
[----:B------:R-:W-:Y:S02]  /*08f0*/  IMAD.IADD R9, R9, 0x1, R8 ;  /* 0x0000000109097824 */ /* 0x000fe400078e0208 */
[----:B------:R-:W-:-:S05]  /*0900*/  FFMA R0, R16, R12, R13 ;  /* 0x0000000c10007223 */ /* 0x000fca000000000d */
[----:B------:R-:W-:-:S04]  /*0910*/  SHF.R.U32.HI R3, RZ, 0x17, R0 ;  /* 0x00000017ff037819 */ /* 0x000fc80000011600 */
[----:B------:R-:W-:-:S05]  /*0920*/  LOP3.LUT R3, R3, 0xff, RZ, 0xc0, !PT ;  /* 0x000000ff03037812 */ /* 0x000fca00078ec0ff */
[----:B------:R-:W-:-:S05]  /*0930*/  IMAD.IADD R11, R3, 0x1, R9 ;  /* 0x00000001030b7824 */ /* 0x000fca00078e0209 */
[----:B------:R-:W-:-:S04]  /*0940*/  IADD3 R3, PT, PT, R11, -0x1, RZ ;  /* 0xffffffff0b037810 */ /* 0x000fc80007ffe0ff */
[----:B------:R-:W-:-:S13]  /*0950*/  ISETP.GE.U32.AND P0, PT, R3, 0xfe, PT ;  /* 0x000000fe0300780c */ /* 0x000fda0003f06070 */
[----:B------:R-:W-:Y:S05]  /*0960*/  @!P0 BRA `(.L_x_16) ;  /* 0x0000000000808947 */ /* 0x000fea0003800000 */
[----:B------:R-:W-:-:S13]  /*0970*/  ISETP.GT.AND P0, PT, R11, 0xfe, PT ;  /* 0x000000fe0b00780c */ /* 0x000fda0003f04270 */
[----:B------:R-:W-:Y:S05]  /*0980*/  @P0 BRA `(.L_x_17) ;  /* 0x00000000006c0947 */ /* 0x000fea0003800000 */
[----:B------:R-:W-:-:S13]  /*0990*/  ISETP.GE.AND P0, PT, R11, 0x1, PT ;  /* 0x000000010b00780c */ /* 0x000fda0003f06270 */
[----:B------:R-:W-:Y:S05]  /*09a0*/  @P0 BRA `(.L_x_18) ;  /* 0x0000000000740947 */ /* 0x000fea0003800000 */
[----:B------:R-:W-:Y:S02]  /*09b0*/  ISETP.GE.AND P0, PT, R11, -0x18, PT ;  /* 0xffffffe80b00780c */ /* 0x000fe40003f06270 */
[----:B------:R-:W-:-:S11]  /*09c0*/  LOP3.LUT R0, R0, 0x80000000, RZ, 0xc0, !PT ;  /* 0x8000000000007812 */ /* 0x000fd600078ec0ff */
[----:B------:R-:W-:Y:S05]  /*09d0*/  @!P0 BRA `(.L_x_18) ;  /* 0x0000000000688947 */ /* 0x000fea0003800000 */
[CCC-:B------:R-:W-:Y:S01]  /*09e0*/  FFMA.RZ R3, R16.reuse, R12.reuse, R13.reuse ;  /* 0x0000000c10037223 */ /* 0x1c0fe2000000c00d */
[C---:B------:R-:W-:Y:S02]  /*09f0*/  VIADD R10, R11.reuse, 0x20 ;  /* 0x000000200b0a7836 */ /* 0x040fe40000000000 */
[CCC-:B------:R-:W-:Y:S01]  /*0a00*/  FFMA.RM R8, R16.reuse, R12.reuse, R13.reuse ;  /* 0x0000000c10087223 */ /* 0x1c0fe2000000400d */
[----:B------:R-:W-:Y:S02]  /*0a10*/  ISETP.NE.AND P2, PT, R11, RZ, PT ;  /* 0x000000ff0b00720c */ /* 0x000fe40003f45270 */
[----:B------:R-:W-:Y:S01]  /*0a20*/  LOP3.LUT R9, R3, 0x7fffff, RZ, 0xc0, !PT ;  /* 0x007fffff03097812 */ /* 0x000fe200078ec0ff */
[----:B------:R-:W-:Y:S01]  /*0a30*/  FFMA.RP R3, R16, R12, R13 ;  /* 0x0000000c10037223 */ /* 0x000fe2000000800d */
[----:B------:R-:W-:Y:S01]  /*0a40*/  ISETP.NE.AND P1, PT, R11, RZ, PT ;  /* 0x000000ff0b00720c */ /* 0x000fe20003f25270 */
[----:B------:R-:W-:Y:S01]  /*0a50*/  IMAD.MOV R11, RZ, RZ, -R11 ;  /* 0x000000ffff0b7224 */ /* 0x000fe200078e0a0b */
[----:B------:R-:W-:-:S02]  /*0a60*/  LOP3.LUT R9, R9, 0x800000, RZ, 0xfc, !PT ;  /* 0x0080000009097812 */ /* 0x000fc400078efcff */
[----:B------:R-:W-:Y:S02]  /*0a70*/  FSETP.NEU.FTZ.AND P0, PT, R3, R8, PT ;  /* 0x000000080300720b */ /* 0x000fe40003f1d000 */
[----:B------:R-:W-:Y:S02]  /*0a80*/  SHF.L.U32 R10, R9, R10, RZ ;  /* 0x0000000a090a7219 */ /* 0x000fe400000006ff */
[----:B------:R-:W-:Y:S02]  /*0a90*/  SEL R8, R11, RZ, P2 ;  /* 0x000000ff0b087207 */ /* 0x000fe40001000000 */
[----:B------:R-:W-:Y:S02]  /*0aa0*/  ISETP.NE.AND P1, PT, R10, RZ, P1 ;  /* 0x000000ff0a00720c */ /* 0x000fe40000f25270 */
[----:B------:R-:W-:Y:S02]  /*0ab0*/  SHF.R.U32.HI R8, RZ, R8, R9 ;  /* 0x00000008ff087219 */ /* 0x000fe40000011609 */
[----:B------:R-:W-:-:S02]  /*0ac0*/  PLOP3.LUT P0, PT, P0, P1, PT, 0xf8, 0x8f ;  /* 0x00000000008f781c */ /* 0x000fc40000703f70 */
[----:B------:R-:W-:Y:S02]  /*0ad0*/  SHF.R.U32.HI R10, RZ, 0x1, R8 ;  /* 0x00000001ff0a7819 */ /* 0x000fe40000011608 */
[----:B------:R-:W-:-:S04]  /*0ae0*/  SEL R3, RZ, 0x1, !P0 ;  /* 0x00000001ff037807 */ /* 0x000fc80004000000 */
[----:B------:R-:W-:-:S04]  /*0af0*/  LOP3.LUT R3, R3, 0x1, R10, 0xf8, !PT ;  /* 0x0000000103037812 */ /* 0x000fc800078ef80a */
[----:B------:R-:W-:-:S05]  /*0b00*/  LOP3.LUT R3, R3, R8, RZ, 0xc0, !PT ;  /* 0x0000000803037212 */ /* 0x000fca00078ec0ff */
[----:B------:R-:W-:-:S05]  /*0b10*/  IMAD.IADD R3, R10, 0x1, R3 ;  /* 0x000000010a037824 */ /* 0x000fca00078e0203 */
[----:B------:R-:W-:Y:S01]  /*0b20*/  LOP3.LUT R0, R3, R0, RZ, 0xfc, !PT ;  /* 0x0000000003007212 */ /* 0x000fe200078efcff */
[----:B------:R-:W-:Y:S06]  /*0b30*/  BRA `(.L_x_18) ;  /* 0x0000000000107947 */ /* 0x000fec0003800000 */
.L_x_17:
[----:B------:R-:W-:-:S04]  /*0b40*/  LOP3.LUT R0, R0, 0x80000000, RZ, 0xc0, !PT ;  /* 0x8000000000007812 */ /* 0x000fc800078ec0ff */
[----:B------:R-:W-:Y:S01]  /*0b50*/  LOP3.LUT R0, R0, 0x7f800000, RZ, 0xfc, !PT ;  /* 0x7f80000000007812 */ /* 0x000fe200078efcff */
[----:B------:R-:W-:Y:S06]  /*0b60*/  BRA `(.L_x_18) ;  /* 0x0000000000047947 */ /* 0x000fec0003800000 */
.L_x_16:
[----:B------:R-:W-:-:S07]  /*0b70*/  LEA R0, R9, R0, 0x17 ;  /* 0x0000000009007211 */ /* 0x000fce00078eb8ff */
.L_x_18:
[----:B------:R-:W-:Y:S05]  /*0b80*/  BSYNC.RECONVERGENT B2 ;  /* 0x0000000000027941 */ /* 0x000fea0003800200 */
.L_x_15:
[----:B------:R-:W-:Y:S05]  /*0b90*/  BRA `(.L_x_19) ;  /* 0x0000000000207947 */ /* 0x000fea0003800000 */
.L_x_14:
[----:B------:R-:W-:-:S04]  /*0ba0*/  LOP3.LUT R0, R3, 0x80000000, R0, 0x48, !PT ;  /* 0x8000000003007812 */ /* 0x000fc800078e4800 */
[----:B------:R-:W-:Y:S01]  /*0bb0*/  LOP3.LUT R0, R0, 0x7f800000, RZ, 0xfc, !PT ;  /* 0x7f80000000007812 */ /* 0x000fe200078efcff */
[----:B------:R-:W-:Y:S06]  /*0bc0*/  BRA `(.L_x_19) ;  /* 0x0000000000147947 */ /* 0x000fec0003800000 */
.L_x_13:
[----:B------:R-:W-:Y:S01]  /*0bd0*/  LOP3.LUT R0, R3, 0x80000000, R0, 0x48, !PT ;  /* 0x8000000003007812 */ /* 0x000fe200078e4800 */
[----:B------:R-:W-:Y:S06]  /*0be0*/  BRA `(.L_x_19) ;  /* 0x00000000000c7947 */ /* 0x000fec0003800000 */
.L_x_12:
[----:B------:R-:W0:Y:S01]  /*0bf0*/  MUFU.RSQ R0, -QNAN ;  /* 0xffc0000000007908 */ /* 0x000e220000001400 */
[----:B------:R-:W-:Y:S05]  /*0c00*/  BRA `(.L_x_19) ;  /* 0x0000000000047947 */ /* 0x000fea0003800000 */
.L_x_11:
[----:B------:R-:W-:-:S07]  /*0c10*/  FADD.FTZ R0, R0, R3 ;  /* 0x0000000300007221 */ /* 0x000fce0000010000 */
.L_x_19:
[----:B------:R-:W-:Y:S05]  /*0c20*/  BSYNC.RECONVERGENT B1 ;  /* 0x0000000000017941 */ /* 0x000fea0003800200 */
.L_x_9:
[----:B------:R-:W-:Y:S02]  /*0c30*/  IMAD.MOV.U32 R8, RZ, RZ, R6 ;  /* 0x000000ffff087224 */ /* 0x000fe400078e0006 */
[----:B------:R-:W-:-:S04]  /*0c40*/  IMAD.MOV.U32 R9, RZ, RZ, 0x0 ;  /* 0x00000000ff097424 */ /* 0x000fc800078e00ff */
[----:B0-----:R-:W-:Y:S05]  /*0c50*/  RET.REL.NODEC R8 `(_Z10mandelbrotPfiii) ;  /* 0xfffffff008e87950 */ /* 0x001fea0003c3ffff */
.L_x_20:
[----:B------:R-:W-:-:S00]  /*0c60*/  BRA `(.L_x_20) ;  /* 0xfffffffc00fc7947 */ /* 0x000fc0000383ffff */
[----:B------:R-:W-:-:S00]  /*0c70*/  NOP ;  /* 0x0000000000007918 */ /* 0x000fc00000000000 */
        /* <DEDUP_REMOVED lines=8> */
.L_x_30:


//--------------------- .text._Z13matmul_sharedPKfS0_Pfiii --------------------------
	.section	.text._Z13matmul_sharedPKfS0_Pfiii,"ax",@progbits
	.align	128
        .global         _Z13matmul_sharedPKfS0_Pfiii
        .type           _Z13matmul_sharedPKfS0_Pfiii,@function
        .size           _Z13matmul_sharedPKfS0_Pfiii,(.L_x_32 - _Z13matmul_sharedPKfS0_Pfiii)
        .other          _Z13matmul_sharedPKfS0_Pfiii,@"STO_CUDA_ENTRY STV_DEFAULT"
_Z13matmul_sharedPKfS0_Pfiii:
.text._Z13matmul_sharedPKfS0_Pfiii:
[----:B------:R-:W-:Y:S01]  /*0000*/  LDC R1, c[0x0][0x37c] ;  /* 0x0000df00ff017b82 */ /* 0x000fe20000000800 */
[----:B------:R-:W0:Y:S01]  /*0010*/  S2R R3, SR_CTAID.Y ;  /* 0x0000000000037919 */ /* 0x000e220000002600 */
[----:B------:R-:W1:Y:S01]  /*0020*/  LDCU UR7, c[0x0][0x3a0] ;  /* 0x00007400ff0777ac */ /* 0x000e620008000800 */
[----:B------:R-:W-:Y:S01]  /*0030*/  HFMA2 R23, -RZ, RZ, 0, 0 ;  /* 0x00000000ff177431 */ /* 0x000fe200000001ff */
[----:B------:R-:W0:Y:S01]  /*0040*/  S2R R14, SR_TID.Y ;  /* 0x00000000000e7919 */ /* 0x000e220000002200 */
[----:B------:R-:W2:Y:S01]  /*0050*/  LDCU.64 UR8, c[0x0][0x358] ;  /* 0x00006b00ff0877ac */ /* 0x000ea20008000a00 */
[----:B------:R-:W3:Y:S01]  /*0060*/  S2R R6, SR_CTAID.X ;  /* 0x0000000000067919 */ /* 0x000ee20000002500 */
[----:B------:R-:W3:Y:S01]  /*0070*/  S2R R13, SR_TID.X ;  /* 0x00000000000d7919 */ /* 0x000ee20000002100 */
[----:B-1----:R-:W-:Y:S01]  /*0080*/  UISETP.GE.AND UP0, UPT, UR7, 0x1, UPT ;  /* 0x000000010700788c */ /* 0x002fe2000bf06270 */
[----:B0-----:R-:W-:Y:S02]  /*0090*/  LEA R0, R3, R14, 0x4 ;  /* 0x0000000e03007211 */ /* 0x001fe400078e20ff */
[----:B---3--:R-:W-:-:S06]  /*00a0*/  LEA R3, R6, R13, 0x4 ;  /* 0x0000000d06037211 */ /* 0x008fcc00078e20ff */
[----:B--2---:R-:W-:Y:S05]  /*00b0*/  BRA.U !UP0, `(.L_x_21) ;  /* 0x0000000d08247547 */ /* 0x004fea000b800000 */
[----:B------:R-:W0:Y:S01]  /*00c0*/  S2UR UR6, SR_CgaCtaId ;  /* 0x00000000000679c3 */ /* 0x000e220000008800 */
[----:B------:R-:W-:Y:S01]  /*00d0*/  UMOV UR4, 0x400 ;  /* 0x0000040000047882 */ /* 0x000fe20000000000 */
[----:B------:R-:W-:Y:S01]  /*00e0*/  UISETP.GE.U32.AND UP0, UPT, UR7, 0x11, UPT ;  /* 0x000000110700788c */ /* 0x000fe2000bf06070 */
[----:B------:R-:W-:Y:S01]  /*00f0*/  MOV R23, RZ ;  /* 0x000000ff00177202 */ /* 0x000fe20000000f00 */
[----:B------:R-:W-:Y:S02]  /*0100*/  UIADD3 UR5, UPT, UPT, UR4, 0x400, URZ ;  /* 0x0000040004057890 */ /* 0x000fe4000fffe0ff */
[----:B0-----:R-:W-:Y:S02]  /*0110*/  ULEA UR4, UR6, UR4, 0x18 ;  /* 0x0000000406047291 */ /* 0x001fe4000f8ec0ff */
[----:B------:R-:W-:Y:S02]  /*0120*/  ULEA UR5, UR6, UR5, 0x18 ;  /* 0x0000000506057291 */ /* 0x000fe4000f8ec0ff */
[----:B------:R-:W-:-:S02]  /*0130*/  UIADD3 UR6, UPT, UPT, UR7, 0xf, URZ ;  /* 0x0000000f07067890 */ /* 0x000fc4000fffe0ff */
[C---:B------:R-:W-:Y:S01]  /*0140*/  LEA R2, R14.reuse, UR4, 0x6 ;  /* 0x000000040e027c11 */ /* 0x040fe2000f8e30ff */
[----:B------:R-:W-:Y:S01]  /*0150*/  UMOV UR4, URZ ;  /* 0x000000ff00047c82 */ /* 0x000fe20008000000 */
[C---:B------:R-:W-:Y:S02]  /*0160*/  LEA R16, R13.reuse, UR5, 0x2 ;  /* 0x000000050d107c11 */ /* 0x040fe4000f8e10ff */
[----:B------:R-:W-:Y:S02]  /*0170*/  LEA R22, R13, R2, 0x2 ;  /* 0x000000020d167211 */ /* 0x000fe400078e10ff */
[----:B------:R-:W-:Y:S01]  /*0180*/  LEA R20, R14, R16, 0x6 ;  /* 0x000000100e147211 */ /* 0x000fe200078e30ff */
[----:B------:R-:W-:Y:S06]  /*0190*/  BRA.U !UP0, `(.L_x_22) ;  /* 0x0000000508fc7547 */ /* 0x000fec000b800000 */
[----:B------:R-:W0:Y:S01]  /*01a0*/  LDCU.64 UR10, c[0x0][0x398] ;  /* 0x00007300ff0a77ac */ /* 0x000e220008000a00 */
[----:B------:R-:W1:Y:S01]  /*01b0*/  LDC R12, c[0x0][0x39c] ;  /* 0x0000e700ff0c7b82 */ /* 0x000e620000000800 */
[----:B------:R-:W-:Y:S01]  /*01c0*/  IADD3 R4, PT, PT, R14, 0x10, RZ ;  /* 0x000000100e047810 */ /* 0x000fe20007ffe0ff */
[----:B------:R-:W-:Y:S01]  /*01d0*/  IMAD R18, R0, UR7, R13 ;  /* 0x0000000700127c24 */ /* 0x000fe2000f8e020d */
[----:B------:R-:W-:Y:S01]  /*01e0*/  USHF.R.U32.HI UR4, URZ, 0x4, UR6 ;  /* 0x00000004ff047899 */ /* 0x000fe20008011606 */
[----:B------:R-:W-:Y:S01]  /*01f0*/  MOV R23, RZ ;  /* 0x000000ff00177202 */ /* 0x000fe20000000f00 */
[----:B------:R-:W2:Y:S01]  /*0200*/  LDCU UR5, c[0x0][0x3a0] ;  /* 0x00007400ff0577ac */ /* 0x000ea20008000800 */
[----:B------:R-:W-:Y:S02]  /*0210*/  MOV R17, R13 ;  /* 0x0000000d00117202 */ /* 0x000fe40000000f00 */
[----:B------:R-:W3:Y:S01]  /*0220*/  LDC.64 R24, c[0x0][0x380] ;  /* 0x0000e000ff187b82 */ /* 0x000ee20000000a00 */
[----:B------:R-:W-:Y:S01]  /*0230*/  ULOP3.LUT UR4, UR4, 0x7fffffe, URZ, 0xc0, !UPT ;  /* 0x07fffffe04047892 */ /* 0x000fe2000f8ec0ff */
[----:B------:R-:W-:-:S03]  /*0240*/  MOV R15, R14 ;  /* 0x0000000e000f7202 */ /* 0x000fc60000000f00 */
[----:B------:R-:W-:Y:S01]  /*0250*/  UIADD3 UR4, UPT, UPT, -UR4, URZ, URZ ;  /* 0x000000ff04047290 */ /* 0x000fe2000fffe1ff */
[--C-:B0-----:R-:W-:Y:S01]  /*0260*/  IMAD R4, R4, UR11, R13.reuse ;  /* 0x0000000b04047c24 */ /* 0x101fe2000f8e020d */
[----:B------:R-:W-:Y:S01]  /*0270*/  ISETP.GE.AND P1, PT, R0, UR10, PT ;  /* 0x0000000a00007c0c */ /* 0x000fe2000bf26270 */
[----:B------:R-:W-:-:S03]  /*0280*/  IMAD R19, R14, UR11, R13 ;  /* 0x0000000b0e137c24 */ /* 0x000fc6000f8e020d */
[C---:B------:R-:W-:Y:S02]  /*0290*/  LEA R21, R6.reuse, R4, 0x4 ;  /* 0x0000000406157211 */ /* 0x040fe400078e20ff */
[----:B--2---:R-:W-:-:S07]  /*02a0*/  LEA R19, R6, R19, 0x4 ;  /* 0x0000001306137211 */ /* 0x004fce00078e20ff */
.L_x_23:
[----:B-1----:R-:W-:Y:S01]  /*02b0*/  ISETP.GE.AND P0, PT, R3, R12, PT ;  /* 0x0000000c0300720c */ /* 0x002fe20003f06270 */
[----:B------:R-:W-:Y:S01]  /*02c0*/  UMOV UR7, UR5 ;  /* 0x0000000500077c82 */ /* 0x000fe20008000000 */
[----:B------:R-:W-:Y:S01]  /*02d0*/  HFMA2 R6, -RZ, RZ, 0, 0 ;  /* 0x00000000ff067431 */ /* 0x000fe200000001ff */
[----:B------:R-:W-:Y:S01]  /*02e0*/  ISETP.GE.OR P2, PT, R17, UR7, P1 ;  /* 0x0000000711007c0c */ /* 0x000fe20008f46670 */
[----:B---3--:R-:W-:Y:S01]  /*02f0*/  IMAD.WIDE R26, R18, 0x4, R24 ;  /* 0x00000004121a7825 */ /* 0x008fe200078e0218 */
[----:B------:R-:W-:Y:S02]  /*0300*/  ISETP.GE.OR P3, PT, R15, UR7, P0 ;  /* 0x000000070f007c0c */ /* 0x000fe40008766670 */
[----:B------:R-:W-:-:S09]  /*0310*/  MOV R29, RZ ;  /* 0x000000ff001d7202 */ /* 0x000fd20000000f00 */
[----:B------:R-:W2:Y:S02]  /*0320*/  @!P2 LDG.E R29, desc[UR8][R26.64] ;  /* 0x000000081a1da981 */ /* 0x000ea4000c1e1900 */
[----:B------:R-:W0:Y:S02]  /*0330*/  @!P3 LDC.64 R4, c[0x0][0x388] ;  /* 0x0000e200ff04bb82 */ /* 0x000e240000000a00 */
[----:B0-----:R-:W-:-:S05]  /*0340*/  @!P3 IMAD.WIDE R4, R19, 0x4, R4 ;  /* 0x000000041304b825 */ /* 0x001fca00078e0204 */
[----:B------:R-:W3:Y:S04]  /*0350*/  @!P3 LDG.E R6, desc[UR8][R4.64] ;  /* 0x000000080406b981 */ /* 0x000ee8000c1e1900 */
[----:B--2---:R-:W-:Y:S04]  /*0360*/  STS [R22], R29 ;  /* 0x0000001d16007388 */ /* 0x004fe80000000800 */
[----:B---3--:R-:W-:Y:S01]  /*0370*/  STS [R20], R6 ;  /* 0x0000000614007388 */ /* 0x008fe20000000800 */
[----:B------:R-:W-:Y:S06]  /*0380*/  BAR.SYNC.DEFER_BLOCKING 0x0 ;  /* 0x0000000000007b1d */ /* 0x000fec0000010000 */
[----:B------:R-:W-:Y:S04]  /*0390*/  LDS R28, [R16] ;  /* 0x00000000101c7984 */ /* 0x000fe80000000800 */
[----:B------:R-:W0:Y:S04]  /*03a0*/  LDS.128 R8, [R2] ;  /* 0x0000000002087984 */ /* 0x000e280000000c00 */
[----:B------:R-:W1:Y:S04]  /*03b0*/  LDS R5, [R16+0x40] ;  /* 0x0000400010057984 */ /* 0x000e680000000800 */
[----:B------:R-:W2:Y:S04]  /*03c0*/  LDS R7, [R16+0x80] ;  /* 0x0000800010077984 */ /* 0x000ea80000000800 */
[----:B------:R-:W-:Y:S01]  /*03d0*/  LDS R29, [R16+0x140] ;  /* 0x00014000101d7984 */ /* 0x000fe20000000800 */
[----:B0-----:R-:W-:-:S03]  /*03e0*/  FFMA R28, R8, R28, R23 ;  /* 0x0000001c081c7223 */ /* 0x001fc60000000017 */
[----:B------:R-:W0:Y:S01]  /*03f0*/  LDS R8, [R16+0xc0] ;  /* 0x0000c00010087984 */ /* 0x000e220000000800 */
[----:B-1----:R-:W-:-:S03]  /*0400*/  FFMA R28, R5, R9, R28 ;  /* 0x00000009051c7223 */ /* 0x002fc6000000001c */
[----:B------:R-:W-:Y:S01]  /*0410*/  LDS R9, [R16+0x100] ;  /* 0x0001000010097984 */ /* 0x000fe20000000800 */
[----:B--2---:R-:W-:-:S03]  /*0420*/  FFMA R23, R7, R10, R28 ;  /* 0x0000000a07177223 */ /* 0x004fc6000000001c */
[----:B------:R-:W1:Y:S01]  /*0430*/  LDS.128 R4, [R2+0x10] ;  /* 0x0000100002047984 */ /* 0x000e620000000c00 */
[----:B0-----:R-:W-:-:S03]  /*0440*/  FFMA R23, R8, R11, R23 ;  /* 0x0000000b08177223 */ /* 0x001fc60000000017 */
[----:B------:R-:W0:Y:S01]  /*0450*/  LDS R11, [R16+0x180] ;  /* 0x00018000100b7984 */ /* 0x000e220000000800 */
[----:B-1----:R-:W-:-:S03]  /*0460*/  FFMA R8, R4, R9, R23 ;  /* 0x0000000904087223 */ /* 0x002fc60000000017 */
[----:B------:R-:W1:Y:S01]  /*0470*/  LDS R4, [R16+0x1c0] ;  /* 0x0001c00010047984 */ /* 0x000e620000000800 */
[----:B------:R-:W-:-:S03]  /*0480*/  FFMA R8, R29, R5, R8 ;  /* 0x000000051d087223 */ /* 0x000fc60000000008 */
[----:B------:R-:W-:Y:S04]  /*0490*/  LDS R5, [R16+0x200] ;  /* 0x0002000010057984 */ /* 0x000fe80000000800 */
[----:B------:R-:W-:Y:S01]  /*04a0*/  LDS R29, [R16+0x240] ;  /* 0x00024000101d7984 */ /* 0x000fe20000000800 */
[----:B0-----:R-:W-:-:S03]  /*04b0*/  FFMA R23, R11, R6, R8 ;  /* 0x000000060b177223 */ /* 0x001fc60000000008 */
[----:B------:R-:W0:Y:S01]  /*04c0*/  LDS.128 R8, [R2+0x20] ;  /* 0x0000200002087984 */ /* 0x000e220000000c00 */
[----:B-1----:R-:W-:-:S03]  /*04d0*/  FFMA R23, R4, R7, R23 ;  /* 0x0000000704177223 */ /* 0x002fc60000000017 */
[----:B------:R-:W1:Y:S01]  /*04e0*/  LDS R7, [R16+0x280] ;  /* 0x0002800010077984 */ /* 0x000e620000000800 */
[----:B0-----:R-:W-:-:S03]  /*04f0*/  FFMA R4, R8, R5, R23 ;  /* 0x0000000508047223 */ /* 0x001fc60000000017 */
[----:B------:R-:W0:Y:S01]  /*0500*/  LDS R8, [R16+0x2c0] ;  /* 0x0002c00010087984 */ /* 0x000e220000000800 */
[----:B------:R-:W-:-:S03]  /*0510*/  FFMA R4, R29, R9, R4 ;  /* 0x000000091d047223 */ /* 0x000fc60000000004 */
[----:B------:R-:W-:Y:S01]  /*0520*/  LDS R9, [R16+0x300] ;  /* 0x0003000010097984 */ /* 0x000fe20000000800 */
[----:B-1----:R-:W-:-:S03]  /*0530*/  FFMA R23, R7, R10, R4 ;  /* 0x0000000a07177223 */ /* 0x002fc60000000004 */
[----:B------:R-:W1:Y:S01]  /*0540*/  LDS.128 R4, [R2+0x30] ;  /* 0x0000300002047984 */ /* 0x000e620000000c00 */
[----:B------:R-:W-:Y:S02]  /*0550*/  HFMA2 R29, -RZ, RZ, 0, 0 ;  /* 0x00000000ff1d7431 */ /* 0x000fe400000001ff */
[----:B0-----:R-:W-:Y:S02]  /*0560*/  FFMA R11, R8, R11, R23 ;  /* 0x0000000b080b7223 */ /* 0x001fe40000000017 */
[----:B------:R-:W0:Y:S02]  /*0570*/  LDS R23, [R16+0x340] ;  /* 0x0003400010177984 */ /* 0x000e240000000800 */
[----:B-1----:R-:W-:Y:S02]  /*0580*/  FFMA R10, R4, R9, R11 ;  /* 0x00000009040a7223 */ /* 0x002fe4000000000b */
[----:B------:R-:W1:Y:S04]  /*0590*/  LDS R11, [R16+0x380] ;  /* 0x00038000100b7984 */ /* 0x000e680000000800 */
[----:B------:R-:W2:Y:S01]  /*05a0*/  LDS R4, [R16+0x3c0] ;  /* 0x0003c00010047984 */ /* 0x000ea20000000800 */
[----:B------:R-:W-:Y:S01]  /*05b0*/  IADD3 R8, PT, PT, R17, 0x10, RZ ;  /* 0x0000001011087810 */ /* 0x000fe20007ffe0ff */
[----:B------:R-:W-:Y:S03]  /*05c0*/  BAR.SYNC.DEFER_BLOCKING 0x0 ;  /* 0x0000000000007b1d */ /* 0x000fe60000010000 */
[----:B------:R-:W-:-:S13]  /*05d0*/  ISETP.GE.OR P2, PT, R8, UR7, P1 ;  /* 0x0000000708007c0c */ /* 0x000fda0008f46670 */
[----:B------:R-:W3:Y:S01]  /*05e0*/  @!P2 LDG.E R29, desc[UR8][R26.64+0x40] ;  /* 0x000040081a1da981 */ /* 0x000ee2000c1e1900 */
[----:B------:R-:W-:-:S04]  /*05f0*/  IADD3 R8, PT, PT, R15, 0x10, RZ ;  /* 0x000000100f087810 */ /* 0x000fc80007ffe0ff */
[----:B------:R-:W-:-:S13]  /*0600*/  ISETP.GE.OR P0, PT, R8, UR7, P0 ;  /* 0x0000000708007c0c */ /* 0x000fda0008706670 */
[----:B------:R-:W4:Y:S01]  /*0610*/  @!P0 LDC.64 R8, c[0x0][0x388] ;  /* 0x0000e200ff088b82 */ /* 0x000f220000000a00 */
[----:B---3--:R4:W-:Y:S02]  /*0620*/  STS [R22], R29 ;  /* 0x0000001d16007388 */ /* 0x0089e40000000800 */
[----:B----4-:R-:W-:Y:S01]  /*0630*/  @!P0 IMAD.WIDE R28, R21, 0x4, R8 ;  /* 0x00000004151c8825 */ /* 0x010fe200078e0208 */
[----:B------:R-:W-:-:S06]  /*0640*/  MOV R9, RZ ;  /* 0x000000ff00097202 */ /* 0x000fcc0000000f00 */
[----:B------:R-:W3:Y:S01]  /*0650*/  @!P0 LDG.E R9, desc[UR8][R28.64] ;  /* 0x000000081c098981 */ /* 0x000ee2000c1e1900 */
[----:B0-----:R-:W-:-:S04]  /*0660*/  FFMA R10, R23, R5, R10 ;  /* 0x00000005170a7223 */ /* 0x001fc8000000000a */
[----:B-1----:R-:W-:-:S04]  /*0670*/  FFMA R27, R11, R6, R10 ;  /* 0x000000060b1b7223 */ /* 0x002fc8000000000a */
[----:B--2---:R-:W-:Y:S01]  /*0680*/  FFMA R7, R4, R7, R27 ;  /* 0x0000000704077223 */ /* 0x004fe2000000001b */
[----:B------:R-:W-:-:S04]  /*0690*/  UIADD3 UR4, UPT, UPT, UR4, 0x2, URZ ;  /* 0x0000000204047890 */ /* 0x000fc8000fffe0ff */
[----:B------:R-:W-:Y:S01]  /*06a0*/  UISETP.NE.AND UP0, UPT, UR4, URZ, UPT ;  /* 0x000000ff0400728c */ /* 0x000fe2000bf05270 */
[----:B------:R-:W-:Y:S02]  /*06b0*/  IADD3 R18, PT, PT, R18, 0x20, RZ ;  /* 0x0000002012127810 */ /* 0x000fe40007ffe0ff */
[----:B------:R-:W-:Y:S02]  /*06c0*/  IADD3 R15, PT, PT, R15, 0x20, RZ ;  /* 0x000000200f0f7810 */ /* 0x000fe40007ffe0ff */
[----:B------:R-:W-:Y:S02]  /*06d0*/  IADD3 R17, PT, PT, R17, 0x20, RZ ;  /* 0x0000002011117810 */ /* 0x000fe40007ffe0ff */
[C---:B------:R-:W-:Y:S02]  /*06e0*/  LEA R19, R12.reuse, R19, 0x5 ;  /* 0x000000130c137211 */ /* 0x040fe400078e28ff */
[----:B------:R-:W-:Y:S01]  /*06f0*/  LEA R21, R12, R21, 0x5 ;  /* 0x000000150c157211 */ /* 0x000fe200078e28ff */
[----:B---3--:R-:W-:Y:S01]  /*0700*/  STS [R20], R9 ;  /* 0x0000000914007388 */ /* 0x008fe20000000800 */
[----:B------:R-:W-:Y:S06]  /*0710*/  BAR.SYNC.DEFER_BLOCKING 0x0 ;  /* 0x0000000000007b1d */ /* 0x000fec0000010000 */
[----:B------:R-:W-:Y:S04]  /*0720*/  LDS R5, [R16] ;  /* 0x0000000010057984 */ /* 0x000fe80000000800 */
[----:B------:R-:W0:Y:S04]  /*0730*/  LDS.128 R8, [R2] ;  /* 0x0000000002087984 */ /* 0x000e280000000c00 */
[----:B------:R-:W1:Y:S04]  /*0740*/  LDS R6, [R16+0x40] ;  /* 0x0000400010067984 */ /* 0x000e680000000800 */
[----:B------:R-:W2:Y:S04]  /*0750*/  LDS R23, [R16+0x80] ;  /* 0x0000800010177984 */ /* 0x000ea80000000800 */
[----:B------:R-:W3:Y:S04]  /*0760*/  LDS R26, [R16+0xc0] ;  /* 0x0000c000101a7984 */ /* 0x000ee80000000800 */
[----:B------:R-:W-:Y:S01]  /*0770*/  LDS R29, [R16+0x140] ;  /* 0x00014000101d7984 */ /* 0x000fe20000000800 */
[----:B0-----:R-:W-:-:S04]  /*0780*/  FFMA R8, R8, R5, R7 ;  /* 0x0000000508087223 */ /* 0x001fc80000000007 */
[----:B-1----:R-:W-:Y:S02]  /*0790*/  FFMA R6, R6, R9, R8 ;  /* 0x0000000906067223 */ /* 0x002fe40000000008 */
[----:B------:R-:W-:Y:S02]  /*07a0*/  LDS R9, [R16+0x100] ;  /* 0x0001000010097984 */ /* 0x000fe40000000800 */
[----:B--2---:R-:W-:Y:S02]  /*07b0*/  FFMA R27, R23, R10, R6 ;  /* 0x0000000a171b7223 */ /* 0x004fe40000000006 */
[----:B------:R-:W0:Y:S04]  /*07c0*/  LDS.128 R4, [R2+0x10] ;  /* 0x0000100002047984 */ /* 0x000e280000000c00 */
[----:B------:R-:W1:Y:S01]  /*07d0*/  LDS R23, [R16+0x180] ;  /* 0x0001800010177984 */ /* 0x000e620000000800 */
[----:B---3--:R-:W-:-:S03]  /*07e0*/  FFMA R11, R26, R11, R27 ;  /* 0x0000000b1a0b7223 */ /* 0x008fc6000000001b */
[----:B------:R-:W2:Y:S01]  /*07f0*/  LDS R26, [R16+0x1c0] ;  /* 0x0001c000101a7984 */ /* 0x000ea20000000800 */
[----:B0-----:R-:W-:-:S03]  /*0800*/  FFMA R4, R4, R9, R11 ;  /* 0x0000000904047223 */ /* 0x001fc6000000000b */
[----:B------:R-:W-:Y:S01]  /*0810*/  LDS.128 R8, [R2+0x20] ;  /* 0x0000200002087984 */ /* 0x000fe20000000c00 */
[----:B------:R-:W-:-:S03]  /*0820*/  FFMA R4, R29, R5, R4 ;  /* 0x000000051d047223 */ /* 0x000fc60000000004 */
[----:B------:R-:W0:Y:S04]  /*0830*/  LDS R5, [R16+0x200] ;  /* 0x0002000010057984 */ /* 0x000e280000000800 */
[----:B------:R-:W3:Y:S01]  /*0840*/  LDS R29, [R16+0x240] ;  /* 0x00024000101d7984 */ /* 0x000ee20000000800 */
[----:B-1----:R-:W-:-:S03]  /*0850*/  FFMA R27, R23, R6, R4 ;  /* 0x00000006171b7223 */ /* 0x002fc60000000004 */
[----:B------:R-:W1:Y:S01]  /*0860*/  LDS R23, [R16+0x280] ;  /* 0x0002800010177984 */ /* 0x000e620000000800 */
[----:B--2---:R-:W-:-:S03]  /*0870*/  FFMA R7, R26, R7, R27 ;  /* 0x000000071a077223 */ /* 0x004fc6000000001b */
[----:B------:R-:W2:Y:S04]  /*0880*/  LDS R26, [R16+0x2c0] ;  /* 0x0002c000101a7984 */ /* 0x000ea80000000800 */
[----:B------:R-:W-:Y:S01]  /*0890*/  LDS R27, [R16+0x340] ;  /* 0x00034000101b7984 */ /* 0x000fe20000000800 */
[----:B0-----:R-:W-:-:S03]  /*08a0*/  FFMA R8, R8, R5, R7 ;  /* 0x0000000508087223 */ /* 0x001fc60000000007 */
[----:B------:R-:W-:Y:S01]  /*08b0*/  LDS.128 R4, [R2+0x30] ;  /* 0x0000300002047984 */ /* 0x000fe20000000c00 */
[----:B---3--:R-:W-:-:S03]  /*08c0*/  FFMA R8, R29, R9, R8 ;  /* 0x000000091d087223 */ /* 0x008fc60000000008 */
[----:B------:R-:W0:Y:S01]  /*08d0*/  LDS R9, [R16+0x300] ;  /* 0x0003000010097984 */ /* 0x000e220000000800 */
[----:B-1----:R-:W-:-:S03]  /*08e0*/  FFMA R23, R23, R10, R8 ;  /* 0x0000000a17177223 */ /* 0x002fc60000000008 */
[----:B------:R-:W1:Y:S01]  /*08f0*/  LDS R8, [R16+0x380] ;  /* 0x0003800010087984 */ /* 0x000e620000000800 */
[----:B--2---:R-:W-:-:S03]  /*0900*/  FFMA R11, R26, R11, R23 ;  /* 0x0000000b1a0b7223 */ /* 0x004fc60000000017 */
[----:B------:R-:W2:Y:S01]  /*0910*/  LDS R23, [R16+0x3c0] ;  /* 0x0003c00010177984 */ /* 0x000ea20000000800 */
[----:B0-----:R-:W-:-:S04]  /*0920*/  FFMA R4, R4, R9, R11 ;  /* 0x0000000904047223 */ /* 0x001fc8000000000b */
[----:B------:R-:W-:-:S04]  /*0930*/  FFMA R5, R27, R5, R4 ;  /* 0x000000051b057223 */ /* 0x000fc80000000004 */
[----:B-1----:R-:W-:-:S04]  /*0940*/  FFMA R6, R8, R6, R5 ;  /* 0x0000000608067223 */ /* 0x002fc80000000005 */
[----:B--2---:R-:W-:Y:S01]  /*0950*/  FFMA R23, R23, R7, R6 ;  /* 0x0000000717177223 */ /* 0x004fe20000000006 */
[----:B------:R-:W-:Y:S06]  /*0960*/  BAR.SYNC.DEFER_BLOCKING 0x0 ;  /* 0x0000000000007b1d */ /* 0x000fec0000010000 */
[----:B------:R-:W-:Y:S05]  /*0970*/  BRA.U UP0, `(.L_x_23) ;  /* 0xfffffff9004c7547 */ /* 0x000fea000b83ffff */
[----:B------:R-:W-:-:S12]  /*0980*/  ULOP3.LUT UR4, UR6, 0x7fffffe0, URZ, 0xc0, !UPT ;  /* 0x7fffffe006047892 */ /* 0x000fd8000f8ec0ff */
.L_x_22:
[----:B------:R-:W-:-:S09]  /*0990*/  ULOP3.LUT UP0, URZ, UR6, 0x10, URZ, 0xc0, !UPT ;  /* 0x0000001006ff7892 */ /* 0x000fd2000f80c0ff */
[----:B------:R-:W-:Y:S05]  /*09a0*/  BRA.U !UP0, `(.L_x_21) ;  /* 0x0000000108e87547 */ /* 0x000fea000b800000 */
[----:B------:R-:W0:Y:S01]  /*09b0*/  LDCU UR5, c[0x0][0x398] ;  /* 0x00007300ff0577ac */ /* 0x000e220008000800 */
[----:B------:R-:W-:Y:S01]  /*09c0*/  IADD3 R7, PT, PT, R13, UR4, RZ ;  /* 0x000000040d077c10 */ /* 0x000fe2000fffe0ff */
[----:B------:R-:W-:Y:S01]  /*09d0*/  HFMA2 R15, -RZ, RZ, 0, 0 ;  /* 0x00000000ff0f7431 */ /* 0x000fe200000001ff */
[----:B------:R-:W-:Y:S01]  /*09e0*/  IADD3 R14, PT, PT, R14, UR4, RZ ;  /* 0x000000040e0e7c10 */ /* 0x000fe2000fffe0ff */
[----:B------:R-:W1:Y:S01]  /*09f0*/  LDCU UR6, c[0x0][0x39c] ;  /* 0x00007380ff0677ac */ /* 0x000e620008000800 */
[----:B------:R-:W-:Y:S02]  /*0a00*/  ISETP.GE.AND P0, PT, R7, UR7, PT ;  /* 0x0000000707007c0c */ /* 0x000fe4000bf06270 */
[----:B------:R-:W-:Y:S02]  /*0a10*/  ISETP.GE.AND P1, PT, R14, UR7, PT ;  /* 0x000000070e007c0c */ /* 0x000fe4000bf26270 */
[----:B------:R-:W-:Y:S02]  /*0a20*/  MOV R25, RZ ;  /* 0x000000ff00197202 */ /* 0x000fe40000000f00 */
[----:B0-----:R-:W-:-:S02]  /*0a30*/  ISETP.GE.OR P0, PT, R0, UR5, P0 ;  /* 0x0000000500007c0c */ /* 0x001fc40008706670 */
[----:B-1----:R-:W-:-:S11]  /*0a40*/  ISETP.GE.OR P1, PT, R3, UR6, P1 ;  /* 0x0000000603007c0c */ /* 0x002fd60008f26670 */
[----:B------:R-:W0:Y:S01]  /*0a50*/  @!P0 LDC.64 R8, c[0x0][0x380] ;  /* 0x0000e000ff088b82 */ /* 0x000e220000000a00 */
[----:B------:R-:W-:Y:S02]  /*0a60*/  @!P0 IMAD R7, R0, UR7, R7 ;  /* 0x0000000700078c24 */ /* 0x000fe4000f8e0207 */
[----:B------:R-:W-:-:S05]  /*0a70*/  @!P1 IMAD R13, R14, UR6, R3 ;  /* 0x000000060e0d9c24 */ /* 0x000fca000f8e0203 */
[----:B------:R-:W1:Y:S01]  /*0a80*/  @!P1 LDC.64 R4, c[0x0][0x388] ;  /* 0x0000e200ff049b82 */ /* 0x000e620000000a00 */
[----:B0-----:R-:W-:-:S05]  /*0a90*/  @!P0 IMAD.WIDE R8, R7, 0x4, R8 ;  /* 0x0000000407088825 */ /* 0x001fca00078e0208 */
[----:B------:R-:W2:Y:S01]  /*0aa0*/  @!P0 LDG.E R15, desc[UR8][R8.64] ;  /* 0x00000008080f8981 */ /* 0x000ea2000c1e1900 */
[----:B-1----:R-:W-:-:S05]  /*0ab0*/  @!P1 IMAD.WIDE R12, R13, 0x4, R4 ;  /* 0x000000040d0c9825 */ /* 0x002fca00078e0204 */
        /* <DEDUP_REMOVED lines=8> */
[----:B------:R-:W3:Y:S04]  /*0b40*/  LDS R26, [R16+0xc0] ;  /* 0x0000c000101a7984 */ /* 0x000ee80000000800 */
[----:B------:R-:W-:Y:S04]  /*0b50*/  LDS R17, [R16+0x100] ;  /* 0x0001000010117984 */ /* 0x000fe80000000800 */
[----:B------:R-:W4:Y:S04]  /*0b60*/  LDS.128 R8, [R2+0x10] ;  /* 0x0000100002087984 */ /* 0x000f280000000c00 */
[----:B------:R-:W5:Y:S04]  /*0b70*/  LDS R18, [R16+0x140] ;  /* 0x0001400010127984 */ /* 0x000f680000000800 */
[----:B------:R-:W5:Y:S04]  /*0b80*/  LDS R19, [R16+0x180] ;  /* 0x0001800010137984 */ /* 0x000f680000000800 */
[----:B------:R-:W5:Y:S04]  /*0b90*/  LDS R24, [R16+0x1c0] ;  /* 0x0001c00010187984 */ /* 0x000f680000000800 */
[----:B------:R-:W-:Y:S01]  /*0ba0*/  LDS R25, [R16+0x200] ;  /* 0x0002000010197984 */ /* 0x000fe20000000800 */
[----:B0-----:R-:W-:-:S03]  /*0bb0*/  FFMA R20, R4, R14, R23 ;  /* 0x0000000e04147223 */ /* 0x001fc60000000017 */
[----:B------:R-:W0:Y:S01]  /*0bc0*/  LDS.128 R12, [R2+0x20] ;  /* 0x00002000020c7984 */ /* 0x000e220000000c00 */
[----:B-1----:R-:W-:-:S03]  /*0bd0*/  FFMA R20, R27, R5, R20 ;  /* 0x000000051b147223 */ /* 0x002fc60000000014 */
[----:B------:R-:W1:Y:S01]  /*0be0*/  LDS R4, [R16+0x240] ;  /* 0x0002400010047984 */ /* 0x000e620000000800 */
[----:B--2---:R-:W-:-:S03]  /*0bf0*/  FFMA R21, R21, R6, R20 ;  /* 0x0000000615157223 */ /* 0x004fc60000000014 */
[----:B------:R-:W2:Y:S04]  /*0c00*/  LDS R5, [R16+0x280] ;  /* 0x0002800010057984 */ /* 0x000ea80000000800 */
[----:B------:R-:W2:Y:S01]  /*0c10*/  LDS R6, [R16+0x2c0] ;  /* 0x0002c00010067984 */ /* 0x000ea20000000800 */
[----:B---3--:R-:W-:-:S03]  /*0c20*/  FFMA R27, R26, R7, R21 ;  /* 0x000000071a1b7223 */ /* 0x008fc60000000015 */
[----:B------:R-:W-:Y:S04]  /*0c30*/  LDS R7, [R16+0x300] ;  /* 0x0003000010077984 */ /* 0x000fe80000000800 */
[----:B------:R-:W3:Y:S01]  /*0c40*/  LDS.128 R20, [R2+0x30] ;  /* 0x0000300002147984 */ /* 0x000ee20000000c00 */
[----:B----4-:R-:W-:-:S03]  /*0c50*/  FFMA R27, R8, R17, R27 ;  /* 0x00000011081b7223 */ /* 0x010fc6000000001b */
[----:B------:R-:W4:Y:S04]  /*0c60*/  LDS R26, [R16+0x340] ;  /* 0x00034000101a7984 */ /* 0x000f280000000800 */
[----:B------:R-:W4:Y:S01]  /*0c70*/  LDS R17, [R16+0x380] ;  /* 0x0003800010117984 */ /* 0x000f220000000800 */
[----:B-----5:R-:W-:-:S03]  /*0c80*/  FFMA R18, R18, R9, R27 ;  /* 0x0000000912127223 */ /* 0x020fc6000000001b */
[----:B------:R-:W5:Y:S01]  /*0c90*/  LDS R8, [R16+0x3c0] ;  /* 0x0003c00010087984 */ /* 0x000f620000000800 */
[----:B------:R-:W-:-:S04]  /*0ca0*/  FFMA R19, R19, R10, R18 ;  /* 0x0000000a13137223 */ /* 0x000fc80000000012 */
[----:B------:R-:W-:-:S04]  /*0cb0*/  FFMA R11, R24, R11, R19 ;  /* 0x0000000b180b7223 */ /* 0x000fc80000000013 */
[----:B0-----:R-:W-:-:S04]  /*0cc0*/  FFMA R11, R12, R25, R11 ;  /* 0x000000190c0b7223 */ /* 0x001fc8000000000b */
[----:B-1----:R-:W-:-:S04]  /*0cd0*/  FFMA R4, R4, R13, R11 ;  /* 0x0000000d04047223 */ /* 0x002fc8000000000b */
[----:B--2---:R-:W-:-:S04]  /*0ce0*/  FFMA R5, R5, R14, R4 ;  /* 0x0000000e05057223 */ /* 0x004fc80000000004 */
[----:B------:R-:W-:-:S04]  /*0cf0*/  FFMA R5, R6, R15, R5 ;  /* 0x0000000f06057223 */ /* 0x000fc80000000005 */
[----:B---3--:R-:W-:-:S04]  /*0d00*/  FFMA R5, R20, R7, R5 ;  /* 0x0000000714057223 */ /* 0x008fc80000000005 */
[----:B----4-:R-:W-:-:S04]  /*0d10*/  FFMA R26, R26, R21, R5 ;  /* 0x000000151a1a7223 */ /* 0x010fc80000000005 */
[----:B------:R-:W-:-:S04]  /*0d20*/  FFMA R17, R17, R22, R26 ;  /* 0x0000001611117223 */ /* 0x000fc8000000001a */
[----:B-----5:R-:W-:Y:S01]  /*0d30*/  FFMA R23, R8, R23, R17 ;  /* 0x0000001708177223 */ /* 0x020fe20000000011 */
[----:B------:R-:W-:Y:S06]  /*0d40*/  BAR.SYNC.DEFER_BLOCKING 0x0 ;  /* 0x0000000000007b1d */ /* 0x000fec0000010000 */
.L_x_21:
[----:B------:R-:W0:Y:S02]  /*0d50*/  LDCU.64 UR4, c[0x0][0x398] ;  /* 0x00007300ff0477ac */ /* 0x000e240008000a00 */
[----:B0-----:R-:W-:-:S04]  /*0d60*/  ISETP.GE.AND P0, PT, R3, UR5, PT ;  /* 0x0000000503007c0c */ /* 0x001fc8000bf06270 */
[----:B------:R-:W-:-:S13]  /*0d70*/  ISETP.GE.OR P0, PT, R0, UR4, P0 ;  /* 0x0000000400007c0c */ /* 0x000fda0008706670 */
[----:B------:R-:W-:Y:S05]  /*0d80*/  @P0 EXIT ;  /* 0x000000000000094d */ /* 0x000fea0003800000 */
[----:B------:R-:W0:Y:S01]  /*0d90*/  LDC.64 R4, c[0x0][0x390] ;  /* 0x0000e400ff047b82 */ /* 0x000e220000000a00 */
[----:B------:R-:W-:-:S04]  /*0da0*/  IMAD R3, R0, UR5, R3 ;  /* 0x0000000500037c24 */ /* 0x000fc8000f8e0203 */
[----:B0-----:R-:W-:-:S05]  /*0db0*/  IMAD.WIDE R2, R3, 0x4, R4 ;  /* 0x0000000403027825 */ /* 0x001fca00078e0204 */
[----:B------:R-:W-:Y:S01]  /*0dc0*/  STG.E desc[UR8][R2.64], R23 ;  /* 0x0000001702007986 */ /* 0x000fe2000c101908 */
[----:B------:R-:W-:Y:S05]  /*0dd0*/  EXIT ;  /* 0x000000000000794d */ /* 0x000fea0003800000 */
.L_x_24:
        /* <DEDUP_REMOVED lines=10> */
.L_x_32:


//--------------------- .text._Z12matmul_naivePKfS0_Pfiii --------------------------
	.section	.text._Z12matmul_naivePKfS0_Pfiii,"ax",@progbits
	.align	128
        .global         _Z12matmul_naivePKfS0_Pfiii
        .type           _Z12matmul_naivePKfS0_Pfiii,@function
        .size           _Z12matmul_naivePKfS0_Pfiii,(.L_x_33 - _Z12matmul_naivePKfS0_Pfiii)
        .other          _Z12matmul_naivePKfS0_Pfiii,@"STO_CUDA_ENTRY STV_DEFAULT"
_Z12matmul_naivePKfS0_Pfiii:
.text._Z12matmul_naivePKfS0_Pfiii:
[----:B------:R-:W-:Y:S01]  /*0000*/  LDC R1, c[0x0][0x37c] ;  /* 0x0000df00ff017b82 */ /* 0x000fe20000000800 */
[----:B------:R-:W0:Y:S07]  /*0010*/  S2R R5, SR_TID.X ;  /* 0x0000000000057919 */ /* 0x000e2e0000002100 */
[----:B------:R-:W1:Y:S01]  /*0020*/  LDC R19, c[0x0][0x364] ;  /* 0x0000d900ff137b82 */ /* 0x000e620000000800 */
[----:B------:R-:W1:Y:S07]  /*0030*/  S2R R4, SR_TID.Y ;  /* 0x0000000000047919 */ /* 0x000e6e0000002200 */
[----:B------:R-:W0:Y:S08]  /*0040*/  S2UR UR5, SR_CTAID.X ;  /* 0x00000000000579c3 */ /* 0x000e300000002500 */
[----:B------:R-:W0:Y:S08]  /*0050*/  LDC R0, c[0x0][0x360] ;  /* 0x0000d800ff007b82 */ /* 0x000e300000000800 */
[----:B------:R-:W1:Y:S08]  /*0060*/  S2UR UR4, SR_CTAID.Y ;  /* 0x00000000000479c3 */ /* 0x000e700000002600 */
[----:B------:R-:W2:Y:S01]  /*0070*/  LDC.64 R2, c[0x0][0x398] ;  /* 0x0000e600ff027b82 */ /* 0x000ea20000000a00 */
[----:B0-----:R-:W-:-:S02]  /*0080*/  IMAD R0, R0, UR5, R5 ;  /* 0x0000000500007c24 */ /* 0x001fc4000f8e0205 */
[----:B-1----:R-:W-:-:S03]  /*0090*/  IMAD R19, R19, UR4, R4 ;  /* 0x0000000413137c24 */ /* 0x002fc6000f8e0204 */
[----:B--2---:R-:W-:-:S04]  /*00a0*/  ISETP.GE.AND P0, PT, R0, R3, PT ;  /* 0x000000030000720c */ /* 0x004fc80003f06270 */
[----:B------:R-:W-:-:S13]  /*00b0*/  ISETP.GE.OR P0, PT, R19, R2, P0 ;  /* 0x000000021300720c */ /* 0x000fda0000706670 */
[----:B------:R-:W-:Y:S05]  /*00c0*/  @P0 EXIT ;  /* 0x000000000000094d */ /* 0x000fea0003800000 */
[----:B------:R-:W0:Y:S01]  /*00d0*/  LDC R2, c[0x0][0x3a0] ;  /* 0x0000e800ff027b82 */ /* 0x000e220000000800 */
[----:B------:R-:W1:Y:S01]  /*00e0*/  LDCU.64 UR4, c[0x0][0x358] ;  /* 0x00006b00ff0477ac */ /* 0x000e620008000a00 */
[----:B------:R-:W-:Y:S01]  /*00f0*/  HFMA2 R24, -RZ, RZ, 0, 0 ;  /* 0x00000000ff187431 */ /* 0x000fe200000001ff */
[----:B0-----:R-:W-:-:S13]  /*0100*/  ISETP.GE.AND P0, PT, R2, 0x1, PT ;  /* 0x000000010200780c */ /* 0x001fda0003f06270 */
[----:B-1----:R-:W-:Y:S05]  /*0110*/  @!P0 BRA `(.L_x_25) ;  /* 0x0000000400e08947 */ /* 0x002fea0003800000 */
[C---:B------:R-:W-:Y:S01]  /*0120*/  ISETP.GE.U32.AND P1, PT, R2.reuse, 0x8, PT ;  /* 0x000000080200780c */ /* 0x040fe20003f26070 */
[----:B------:R-:W-:Y:S01]  /*0130*/  IMAD R20, R19, R2, RZ ;  /* 0x0000000213147224 */ /* 0x000fe200078e02ff */
[----:B------:R-:W-:Y:S02]  /*0140*/  LOP3.LUT R27, R2, 0x7, RZ, 0xc0, !PT ;  /* 0x00000007021b7812 */ /* 0x000fe400078ec0ff */
[----:B------:R-:W-:Y:S02]  /*0150*/  MOV R24, RZ ;  /* 0x000000ff00187202 */ /* 0x000fe40000000f00 */
[----:B------:R-:W-:Y:S02]  /*0160*/  ISETP.NE.AND P0, PT, R27, RZ, PT ;  /* 0x000000ff1b00720c */ /* 0x000fe40003f05270 */
[----:B------:R-:W-:-:S05]  /*0170*/  MOV R21, RZ ;  /* 0x000000ff00157202 */ /* 0x000fca0000000f00 */
[----:B------:R-:W-:Y:S06]  /*0180*/  @!P1 BRA `(.L_x_26) ;  /* 0x0000000000c49947 */ /* 0x000fec0003800000 */
[----:B------:R-:W0:Y:S01]  /*0190*/  LDC.64 R4, c[0x0][0x380] ;  /* 0x0000e000ff047b82 */ /* 0x000e220000000a00 */
[----:B------:R-:W-:Y:S02]  /*01a0*/  LOP3.LUT R21, R2, 0x7ffffff8, RZ, 0xc0, !PT ;  /* 0x7ffffff802157812 */ /* 0x000fe400078ec0ff */
[----:B------:R-:W-:Y:S02]  /*01b0*/  MOV R24, RZ ;  /* 0x000000ff00187202 */ /* 0x000fe40000000f00 */
[----:B------:R-:W-:Y:S02]  /*01c0*/  MOV R18, R0 ;  /* 0x0000000000127202 */ /* 0x000fe40000000f00 */
[----:B------:R-:W-:Y:S01]  /*01d0*/  IADD3 R22, PT, PT, -R21, RZ, RZ ;  /* 0x000000ff15167210 */ /* 0x000fe20007ffe1ff */
[----:B0-----:R-:W-:-:S03]  /*01e0*/  IMAD.WIDE.U32 R4, R20, 0x4, R4 ;  /* 0x0000000414047825 */ /* 0x001fc600078e0004 */
[----:B------:R-:W-:-:S04]  /*01f0*/  IADD3 R6, P1, PT, R4, 0x10, RZ ;  /* 0x0000001004067810 */ /* 0x000fc80007f3e0ff */
[----:B------:R-:W-:-:S09]  /*0200*/  IADD3.X R7, PT, PT, RZ, R5, RZ, P1, !PT ;  /* 0x00000005ff077210 */ /* 0x000fd20000ffe4ff */
.L_x_27:
[----:B------:R-:W0:Y:S01]  /*0210*/  LDC.64 R16, c[0x0][0x388] ;  /* 0x0000e200ff107b82 */ /* 0x000e220000000a00 */
[----:B------:R-:W-:Y:S02]  /*0220*/  MOV R4, R6 ;  /* 0x0000000600047202 */ /* 0x000fe40000000f00 */
[----:B------:R-:W-:-:S05]  /*0230*/  MOV R5, R7 ;  /* 0x0000000700057202 */ /* 0x000fca0000000f00 */
[----:B------:R-:W2:Y:S04]  /*0240*/  LDG.E R25, desc[UR4][R4.64+-0x10] ;  /* 0xfffff00404197981 */ /* 0x000ea8000c1e1900 */
[----:B------:R-:W3:Y:S04]  /*0250*/  LDG.E R23, desc[UR4][R4.64+-0xc] ;  /* 0xfffff40404177981 */ /* 0x000ee8000c1e1900 */
[----:B------:R-:W4:Y:S04]  /*0260*/  LDG.E R29, desc[UR4][R4.64+-0x8] ;  /* 0xfffff804041d7981 */ /* 0x000f28000c1e1900 */
[----:B------:R-:W5:Y:S01]  /*0270*/  LDG.E R28, desc[UR4][R4.64+-0x4] ;  /* 0xfffffc04041c7981 */ /* 0x000f62000c1e1900 */
[----:B0-----:R-:W-:-:S05]  /*0280*/  IMAD.WIDE R16, R18, 0x4, R16 ;  /* 0x0000000412107825 */ /* 0x001fca00078e0210 */
[----:B------:R0:W2:Y:S01]  /*0290*/  LDG.E R26, desc[UR4][R16.64] ;  /* 0x00000004101a7981 */ /* 0x0000a2000c1e1900 */
[----:B------:R-:W-:-:S04]  /*02a0*/  IMAD.WIDE R14, R3, 0x4, R16 ;  /* 0x00000004030e7825 */ /* 0x000fc800078e0210 */
[C---:B------:R-:W-:Y:S02]  /*02b0*/  IMAD.WIDE R6, R3.reuse, 0x4, R14 ;  /* 0x0000000403067825 */ /* 0x040fe400078e020e */
[----:B------:R-:W3:Y:S02]  /*02c0*/  LDG.E R14, desc[UR4][R14.64] ;  /* 0x000000040e0e7981 */ /* 0x000ee4000c1e1900 */
[C---:B------:R-:W-:Y:S02]  /*02d0*/  IMAD.WIDE R10, R3.reuse, 0x4, R6 ;  /* 0x00000004030a7825 */ /* 0x040fe400078e0206 */
[----:B------:R-:W4:Y:S02]  /*02e0*/  LDG.E R6, desc[UR4][R6.64] ;  /* 0x0000000406067981 */ /* 0x000f24000c1e1900 */
[C---:B------:R-:W-:Y:S02]  /*02f0*/  IMAD.WIDE R8, R3.reuse, 0x4, R10 ;  /* 0x0000000403087825 */ /* 0x040fe400078e020a */
[----:B------:R-:W5:Y:S02]  /*0300*/  LDG.E R10, desc[UR4][R10.64] ;  /* 0x000000040a0a7981 */ /* 0x000f64000c1e1900 */
[----:B------:R-:W-:-:S02]  /*0310*/  IMAD.WIDE R12, R3, 0x4, R8 ;  /* 0x00000004030c7825 */ /* 0x000fc400078e0208 */
[----:B------:R-:W5:Y:S04]  /*0320*/  LDG.E R7, desc[UR4][R4.64] ;  /* 0x0000000404077981 */ /* 0x000f68000c1e1900 */
[----:B------:R-:W5:Y:S01]  /*0330*/  LDG.E R8, desc[UR4][R8.64] ;  /* 0x0000000408087981 */ /* 0x000f62000c1e1900 */
[----:B0-----:R-:W-:-:S03]  /*0340*/  IMAD.WIDE R16, R3, 0x4, R12 ;  /* 0x0000000403107825 */ /* 0x001fc600078e020c */
[----:B------:R-:W5:Y:S04]  /*0350*/  LDG.E R12, desc[UR4][R12.64] ;  /* 0x000000040c0c7981 */ /* 0x000f68000c1e1900 */
[----:B------:R-:W5:Y:S04]  /*0360*/  LDG.E R15, desc[UR4][R16.64] ;  /* 0x00000004100f7981 */ /* 0x000f68000c1e1900 */
[----:B------:R-:W5:Y:S04]  /*0370*/  LDG.E R9, desc[UR4][R4.64+0x4] ;  /* 0x0000040404097981 */ /* 0x000f68000c1e1900 */
[----:B------:R-:W5:Y:S01]  /*0380*/  LDG.E R11, desc[UR4][R4.64+0xc] ;  /* 0x00000c04040b7981 */ /* 0x000f62000c1e1900 */
[----:B--2---:R-:W-:Y:S01]  /*0390*/  FFMA R26, R25, R26, R24 ;  /* 0x0000001a191a7223 */ /* 0x004fe20000000018 */
[----:B------:R-:W-:-:S02]  /*03a0*/  IMAD.WIDE R24, R3, 0x4, R16 ;  /* 0x0000000403187825 */ /* 0x000fc400078e0210 */
[----:B------:R-:W2:Y:S04]  /*03b0*/  LDG.E R16, desc[UR4][R4.64+0x8] ;  /* 0x0000080404107981 */ /* 0x000ea8000c1e1900 */
[----:B------:R-:W2:Y:S01]  /*03c0*/  LDG.E R24, desc[UR4][R24.64] ;  /* 0x0000000418187981 */ /* 0x000ea2000c1e1900 */
[----:B---3--:R-:W-:Y:S01]  /*03d0*/  FFMA R14, R23, R14, R26 ;  /* 0x0000000e170e7223 */ /* 0x008fe2000000001a */
[----:B------:R-:W-:-:S03]  /*03e0*/  IADD3 R22, PT, PT, R22, 0x8, RZ ;  /* 0x0000000816167810 */ /* 0x000fc60007ffe0ff */
[----:B----4-:R-:W-:Y:S01]  /*03f0*/  FFMA R29, R29, R6, R14 ;  /* 0x000000061d1d7223 */ /* 0x010fe2000000000e */
[----:B------:R-:W-:-:S03]  /*0400*/  ISETP.NE.AND P1, PT, R22, RZ, PT ;  /* 0x000000ff1600720c */ /* 0x000fc60003f25270 */
[----:B-----5:R-:W-:Y:S01]  /*0410*/  FFMA R10, R28, R10, R29 ;  /* 0x0000000a1c0a7223 */ /* 0x020fe2000000001d */
[----:B------:R-:W-:-:S03]  /*0420*/  IADD3 R6, P2, PT, R4, 0x20, RZ ;  /* 0x0000002004067810 */ /* 0x000fc60007f5e0ff */
[----:B------:R-:W-:Y:S01]  /*0430*/  FFMA R8, R7, R8, R10 ;  /* 0x0000000807087223 */ /* 0x000fe2000000000a */
[----:B------:R-:W-:Y:S02]  /*0440*/  IADD3.X R7, PT, PT, RZ, R5, RZ, P2, !PT ;  /* 0x00000005ff077210 */ /* 0x000fe400017fe4ff */
[----:B------:R-:W-:Y:S01]  /*0450*/  LEA R18, R3, R18, 0x3 ;  /* 0x0000001203127211 */ /* 0x000fe200078e18ff */
[----:B------:R-:W-:-:S04]  /*0460*/  FFMA R9, R9, R12, R8 ;  /* 0x0000000c09097223 */ /* 0x000fc80000000008 */
[----:B--2---:R-:W-:-:S04]  /*0470*/  FFMA R16, R16, R15, R9 ;  /* 0x0000000f10107223 */ /* 0x004fc80000000009 */
[----:B------:R-:W-:Y:S01]  /*0480*/  FFMA R24, R11, R24, R16 ;  /* 0x000000180b187223 */ /* 0x000fe20000000010 */
[----:B------:R-:W-:Y:S06]  /*0490*/  @P1 BRA `(.L_x_27) ;  /* 0xfffffffc005c1947 */ /* 0x000fec000383ffff */
.L_x_26:
[----:B------:R-:W-:Y:S05]  /*04a0*/  @!P0 BRA `(.L_x_25) ;  /* 0x0000000000fc8947 */ /* 0x000fea0003800000 */
[----:B------:R-:W-:Y:S02]  /*04b0*/  ISETP.GE.U32.AND P1, PT, R27, 0x4, PT ;  /* 0x000000041b00780c */ /* 0x000fe40003f26070 */
[----:B------:R-:W-:-:S04]  /*04c0*/  LOP3.LUT R16, R2, 0x3, RZ, 0xc0, !PT ;  /* 0x0000000302107812 */ /* 0x000fc800078ec0ff */
[----:B------:R-:W-:-:S07]  /*04d0*/  ISETP.NE.AND P0, PT, R16, RZ, PT ;  /* 0x000000ff1000720c */ /* 0x000fce0003f05270 */
[----:B------:R-:W-:Y:S06]  /*04e0*/  @!P1 BRA `(.L_x_28) ;  /* 0x00000000006c9947 */ /* 0x000fec0003800000 */
[----:B------:R-:W0:Y:S01]  /*04f0*/  LDC.64 R6, c[0x0][0x388] ;  /* 0x0000e200ff067b82 */ /* 0x000e220000000a00 */
[----:B------:R-:W1:Y:S01]  /*0500*/  LDCU.64 UR6, c[0x0][0x380] ;  /* 0x00007000ff0677ac */ /* 0x000e620008000a00 */
[----:B------:R-:W-:Y:S01]  /*0510*/  IMAD R9, R21, R3, R0 ;  /* 0x0000000315097224 */ /* 0x000fe200078e0200 */
[CC--:B------:R-:W-:Y:S02]  /*0520*/  IADD3 R5, PT, PT, R20.reuse, R21.reuse, RZ ;  /* 0x0000001514057210 */ /* 0x0c0fe40007ffe0ff */
[----:B------:R-:W-:-:S03]  /*0530*/  IADD3 R10, P1, PT, R20, R21, RZ ;  /* 0x00000015140a7210 */ /* 0x000fc60007f3e0ff */
[----:B------:R-:W2:Y:S01]  /*0540*/  LDC.64 R14, c[0x0][0x380] ;  /* 0x0000e000ff0e7b82 */ /* 0x000ea20000000a00 */
[----:B0-----:R-:W-:-:S04]  /*0550*/  IMAD.WIDE R6, R9, 0x4, R6 ;  /* 0x0000000409067825 */ /* 0x001fc800078e0206 */
[----:B------:R-:W-:Y:S02]  /*0560*/  IMAD.WIDE R8, R3, 0x4, R6 ;  /* 0x0000000403087825 */ /* 0x000fe400078e0206 */
[----:B------:R-:W3:Y:S02]  /*0570*/  LDG.E R6, desc[UR4][R6.64] ;  /* 0x0000000406067981 */ /* 0x000ee4000c1e1900 */
[----:B--2---:R-:W-:Y:S01]  /*0580*/  IMAD.WIDE.U32 R14, R5, 0x4, R14 ;  /* 0x00000004050e7825 */ /* 0x004fe200078e000e */
[----:B------:R-:W-:Y:S02]  /*0590*/  IADD3.X R5, PT, PT, RZ, RZ, RZ, P1, !PT ;  /* 0x000000ffff057210 */ /* 0x000fe40000ffe4ff */
[----:B-1----:R-:W-:-:S03]  /*05a0*/  LEA R4, P1, R10, UR6, 0x2 ;  /* 0x000000060a047c11 */ /* 0x002fc6000f8210ff */
[----:B------:R-:W3:Y:S01]  /*05b0*/  LDG.E R15, desc[UR4][R14.64] ;  /* 0x000000040e0f7981 */ /* 0x000ee2000c1e1900 */
[----:B------:R-:W-:Y:S01]  /*05c0*/  LEA.HI.X R5, R10, UR7, R5, 0x2, P1 ;  /* 0x000000070a057c11 */ /* 0x000fe200088f1405 */
[C---:B------:R-:W-:Y:S02]  /*05d0*/  IMAD.WIDE R10, R3.reuse, 0x4, R8 ;  /* 0x00000004030a7825 */ /* 0x040fe400078e0208 */
[----:B------:R-:W2:Y:S04]  /*05e0*/  LDG.E R8, desc[UR4][R8.64] ;  /* 0x0000000408087981 */ /* 0x000ea8000c1e1900 */
[----:B------:R-:W2:Y:S01]  /*05f0*/  LDG.E R17, desc[UR4][R4.64+0x4] ;  /* 0x0000040404117981 */ /* 0x000ea2000c1e1900 */
[----:B------:R-:W-:-:S03]  /*0600*/  IMAD.WIDE R12, R3, 0x4, R10 ;  /* 0x00000004030c7825 */ /* 0x000fc600078e020a */
[----:B------:R-:W4:Y:S04]  /*0610*/  LDG.E R22, desc[UR4][R10.64] ;  /* 0x000000040a167981 */ /* 0x000f28000c1e1900 */
[----:B------:R-:W4:Y:S04]  /*0620*/  LDG.E R18, desc[UR4][R4.64+0x8] ;  /* 0x0000080404127981 */ /* 0x000f28000c1e1900 */
[----:B------:R-:W5:Y:S04]  /*0630*/  LDG.E R26, desc[UR4][R4.64+0xc] ;  /* 0x00000c04041a7981 */ /* 0x000f68000c1e1900 */
[----:B------:R-:W5:Y:S01]  /*0640*/  LDG.E R12, desc[UR4][R12.64] ;  /* 0x000000040c0c7981 */ /* 0x000f62000c1e1900 */
[----:B------:R-:W-:Y:S01]  /*0650*/  IADD3 R21, PT, PT, R21, 0x4, RZ ;  /* 0x0000000415157810 */ /* 0x000fe20007ffe0ff */
[----:B---3--:R-:W-:-:S04]  /*0660*/  FFMA R24, R15, R6, R24 ;  /* 0x000000060f187223 */ /* 0x008fc80000000018 */
[----:B--2---:R-:W-:-:S04]  /*0670*/  FFMA R17, R17, R8, R24 ;  /* 0x0000000811117223 */ /* 0x004fc80000000018 */
[----:B----4-:R-:W-:-:S04]  /*0680*/  FFMA R17, R18, R22, R17 ;  /* 0x0000001612117223 */ /* 0x010fc80000000011 */
[----:B-----5:R-:W-:-:S07]  /*0690*/  FFMA R24, R26, R12, R17 ;  /* 0x0000000c1a187223 */ /* 0x020fce0000000011 */
.L_x_28:
[----:B------:R-:W-:Y:S05]  /*06a0*/  @!P0 BRA `(.L_x_25) ;  /* 0x00000000007c8947 */ /* 0x000fea0003800000 */
[----:B------:R-:W-:Y:S01]  /*06b0*/  ISETP.NE.AND P1, PT, R16, 0x1, PT ;  /* 0x000000011000780c */ /* 0x000fe20003f25270 */
[----:B------:R-:W0:Y:S01]  /*06c0*/  LDC.64 R12, c[0x0][0x380] ;  /* 0x0000e000ff0c7b82 */ /* 0x000e220000000a00 */
[----:B------:R-:W-:-:S04]  /*06d0*/  LOP3.LUT R2, R2, 0x1, RZ, 0xc0, !PT ;  /* 0x0000000102027812 */ /* 0x000fc800078ec0ff */
[----:B------:R-:W-:-:S03]  /*06e0*/  ISETP.NE.U32.AND P0, PT, R2, 0x1, PT ;  /* 0x000000010200780c */ /* 0x000fc60003f05070 */
[----:B------:R-:W1:Y:S04]  /*06f0*/  LDC.64 R10, c[0x0][0x388] ;  /* 0x0000e200ff0a7b82 */ /* 0x000e680000000a00 */
[CC--:B------:R-:W-:Y:S02]  /*0700*/  @P1 IADD3 R15, PT, PT, R20.reuse, R21.reuse, RZ ;  /* 0x00000015140f1210 */ /* 0x0c0fe40007ffe0ff */
[----:B------:R-:W-:Y:S02]  /*0710*/  @P1 IADD3 R2, P2, PT, R20, R21, RZ ;  /* 0x0000001514021210 */ /* 0x000fe40007f5e0ff */
[----:B------:R-:W2:Y:S02]  /*0720*/  @P1 LDC.64 R4, c[0x0][0x380] ;  /* 0x0000e000ff041b82 */ /* 0x000ea40000000a00 */
[----:B------:R-:W-:-:S06]  /*0730*/  @P1 IADD3.X R14, PT, PT, RZ, RZ, RZ, P2, !PT ;  /* 0x000000ffff0e1210 */ /* 0x000fcc00017fe4ff */
[----:B------:R-:W3:Y:S01]  /*0740*/  LDC.64 R6, c[0x0][0x380] ;  /* 0x0000e000ff067b82 */ /* 0x000ee20000000a00 */
[----:B0-----:R-:W-:-:S04]  /*0750*/  @P1 IMAD.WIDE.U32 R12, R15, 0x4, R12 ;  /* 0x000000040f0c1825 */ /* 0x001fc800078e000c */
[C---:B------:R-:W-:Y:S01]  /*0760*/  @P1 IMAD R15, R21.reuse, R3, R0 ;  /* 0x00000003150f1224 */ /* 0x040fe200078e0200 */
[----:B------:R-:W-:Y:S01]  /*0770*/  @P1 IADD3 R21, PT, PT, R21, 0x2, RZ ;  /* 0x0000000215151810 */ /* 0x000fe20007ffe0ff */
[----:B------:R-:W4:Y:S01]  /*0780*/  @P1 LDG.E R13, desc[UR4][R12.64] ;  /* 0x000000040c0d1981 */ /* 0x000f22000c1e1900 */
[----:B------:R-:W0:Y:S01]  /*0790*/  LDC.64 R8, c[0x0][0x388] ;  /* 0x0000e200ff087b82 */ /* 0x000e220000000a00 */
[----:B-1----:R-:W-:Y:S01]  /*07a0*/  @P1 IMAD.WIDE R10, R15, 0x4, R10 ;  /* 0x000000040f0a1825 */ /* 0x002fe200078e020a */
[----:B------:R-:W-:Y:S02]  /*07b0*/  @!P0 IADD3 R17, PT, PT, R20, R21, RZ ;  /* 0x0000001514118210 */ /* 0x000fe40007ffe0ff */
[----:B--2---:R-:W-:Y:S01]  /*07c0*/  @P1 LEA R4, P2, R2, R4, 0x2 ;  /* 0x0000000402041211 */ /* 0x004fe200078410ff */
[----:B------:R-:W-:-:S03]  /*07d0*/  @!P0 IMAD R21, R21, R3, R0 ;  /* 0x0000000315158224 */ /* 0x000fc600078e0200 */
[----:B------:R-:W-:Y:S01]  /*07e0*/  @P1 LEA.HI.X R5, R2, R5, R14, 0x2, P2 ;  /* 0x0000000502051211 */ /* 0x000fe200010f140e */
[----:B------:R-:W-:Y:S01]  /*07f0*/  @P1 IMAD.WIDE R14, R3, 0x4, R10 ;  /* 0x00000004030e1825 */ /* 0x000fe200078e020a */
[----:B------:R-:W4:Y:S03]  /*0800*/  @P1 LDG.E R2, desc[UR4][R10.64] ;  /* 0x000000040a021981 */ /* 0x000f26000c1e1900 */
[----:B---3--:R-:W-:Y:S01]  /*0810*/  @!P0 IMAD.WIDE.U32 R6, R17, 0x4, R6 ;  /* 0x0000000411068825 */ /* 0x008fe200078e0006 */
[----:B------:R-:W2:Y:S04]  /*0820*/  @P1 LDG.E R5, desc[UR4][R4.64+0x4] ;  /* 0x0000040404051981 */ /* 0x000ea8000c1e1900 */
[----:B------:R-:W2:Y:S01]  /*0830*/  @P1 LDG.E R14, desc[UR4][R14.64] ;  /* 0x000000040e0e1981 */ /* 0x000ea2000c1e1900 */
[----:B0-----:R-:W-:-:S03]  /*0840*/  @!P0 IMAD.WIDE R8, R21, 0x4, R8 ;  /* 0x0000000415088825 */ /* 0x001fc600078e0208 */
[----:B------:R-:W3:Y:S04]  /*0850*/  @!P0 LDG.E R7, desc[UR4][R6.64] ;  /* 0x0000000406078981 */ /* 0x000ee8000c1e1900 */
[----:B------:R-:W3:Y:S01]  /*0860*/  @!P0 LDG.E R8, desc[UR4][R8.64] ;  /* 0x0000000408088981 */ /* 0x000ee2000c1e1900 */
[----:B----4-:R-:W-:-:S04]  /*0870*/  @P1 FFMA R2, R13, R2, R24 ;  /* 0x000000020d021223 */ /* 0x010fc80000000018 */
[----:B--2---:R-:W-:-:S04]  /*0880*/  @P1 FFMA R24, R5, R14, R2 ;  /* 0x0000000e05181223 */ /* 0x004fc80000000002 */
[----:B---3--:R-:W-:-:S07]  /*0890*/  @!P0 FFMA R24, R7, R8, R24 ;  /* 0x0000000807188223 */ /* 0x008fce0000000018 */
.L_x_25:
[----:B------:R-:W0:Y:S01]  /*08a0*/  LDC.64 R4, c[0x0][0x390] ;  /* 0x0000e400ff047b82 */ /* 0x000e220000000a00 */
[----:B------:R-:W-:-:S04]  /*08b0*/  IMAD R3, R19, R3, R0 ;  /* 0x0000000313037224 */ /* 0x000fc800078e0200 */
[----:B0-----:R-:W-:-:S05]  /*08c0*/  IMAD.WIDE R2, R3, 0x4, R4 ;  /* 0x0000000403027825 */ /* 0x001fca00078e0204 */
[----:B------:R-:W-:Y:S01]  /*08d0*/  STG.E desc[UR4][R2.64], R24 ;  /* 0x0000001802007986 */ /* 0x000fe2000c101904 */
[----:B------:R-:W-:Y:S05]  /*08e0*/  EXIT ;  /* 0x000000000000794d */ /* 0x000fea0003800000 */
.L_x_29:
        /* <DEDUP_REMOVED lines=9> */
.L_x_33:


//--------------------- .nv.shared.reserved.0     --------------------------
	.section	.nv.shared.reserved.0,"aw",@nobits
	.weak		__nv_reservedSMEM_offset_0_alias
	.size		__nv_reservedSMEM_offset_0_alias, 0, 64
	.other		__nv_reservedSMEM_offset_0_alias,@"STO_CUDA_RESERVED_SHARED STV_DEFAULT"
__nv_reservedSMEM_offset_0_alias:
	.zero		0
	.zero		64


//--------------------- .nv.shared._Z13matmul_sharedPKfS0_Pfiii --------------------------
	.section	.nv.shared._Z13matmul_sharedPKfS0_Pfiii,"aw",@nobits
	.sectionflags	@""
	.align	4
.nv.shared._Z13matmul_sharedPKfS0_Pfiii:
	.zero		3072


//--------------------- .nv.constant0._Z10mandelbrotPfiii --------------------------
	.section	.nv.constant0._Z10mandelbrotPfiii,"a",@progbits
	.sectionflags	@""
	.align	4
.nv.constant0._Z10mandelbrotPfiii:
	.zero		916


//--------------------- .nv.constant0._Z13matmul_sharedPKfS0_Pfiii --------------------------
	.section	.nv.constant0._Z13matmul_sharedPKfS0_Pfiii,"a",@progbits
	.sectionflags	@""
	.align	4
.nv.constant0._Z13matmul_sharedPKfS0_Pfiii:
	.zero		932


//--------------------- .nv.constant0._Z12matmul_naivePKfS0_Pfiii --------------------------
	.section	.nv.constant0._Z12matmul_naivePKfS0_Pfiii,"a",@progbits
	.sectionflags	@""
	.align	4
.nv.constant0._Z12matmul_naivePKfS0_Pfiii:
	.zero		932


//--------------------- SYMBOLS --------------------------

	.type		.nv.reservedSmem.offset0,@object
	.size		.nv.reservedSmem.offset0,0x4
	.type		.nv.reservedSmem.cap,@object
	.size		.nv.reservedSmem.cap,0x4
